// auto-generated by cutlass_sweep.sparse_gemm — config: {"arch": "sm_90", "cluster_m": 1, "cluster_n": 1, "dtype": "bf16", "tile_k": 64, "tile_m": 64, "tile_n": 256}
#include "cutlass/cutlass.h"
#include "cutlass/gemm/collective/collective_builder.hpp"
#include "cutlass/gemm/device/gemm_universal_adapter.h"
#include "cutlass/gemm/kernel/gemm_universal.hpp"
#include "cutlass/epilogue/collective/collective_builder.hpp"

using Elem = cutlass::bfloat16_t;
using Acc  = float;
using TileShape    = cute::Shape<cute::_64, cute::_256, cute::_64>;
using ClusterShape = cute::Shape<cute::_1, cute::_1, cute::_1>;

using CollectiveEpilogue = typename cutlass::epilogue::collective::CollectiveBuilder<
    cutlass::arch::Sm90, cutlass::arch::OpClassSparseTensorOp,
    TileShape, ClusterShape,
    cutlass::epilogue::collective::EpilogueTileAuto,
    Acc, Acc,
    Acc, cutlass::layout::ColumnMajor, 128 / cutlass::sizeof_bits<Acc>::value,
    Acc, cutlass::layout::ColumnMajor, 128 / cutlass::sizeof_bits<Acc>::value,
    cutlass::epilogue::collective::EpilogueScheduleAuto
  >::CollectiveOp;

using CollectiveMainloop = typename cutlass::gemm::collective::CollectiveBuilder<
    cutlass::arch::Sm90, cutlass::arch::OpClassSparseTensorOp,
    Elem, cutlass::layout::RowMajor, 128 / cutlass::sizeof_bits<Elem>::value,
    Elem, cutlass::layout::ColumnMajor, 128 / cutlass::sizeof_bits<Elem>::value,
    Acc,
    TileShape, ClusterShape,
    cutlass::gemm::collective::StageCountAutoCarveout<static_cast<int>(sizeof(typename CollectiveEpilogue::SharedStorage))>,
    cutlass::gemm::collective::KernelScheduleAuto
  >::CollectiveOp;

using GemmKernel = cutlass::gemm::kernel::GemmUniversal<
    cute::Shape<int,int,int,int>,
    CollectiveMainloop,
    CollectiveEpilogue
>;
using Gemm = cutlass::gemm::device::GemmUniversalAdapter<GemmKernel>;

auto* _anchor = &cutlass::device_kernel<GemmKernel>;


// ===== COMPILED SASS (sm_90a) =====

	.target	sm_90a

	.elftype	@"ET_EXEC"


//--------------------- .note.nv.tkinfo           --------------------------
	.section	.note.nv.tkinfo,"",@"SHT_NOTE"
	.sectionflags	@"SHF_NOTE_NV_TKINFO"
	.tkinfo
        /*0018*/ 	.word	0x00000002
        /*0030*/ 	.string	""
        /*0030*/ 	.string	"ptxas"
        /*0030*/ 	.string	"Cuda compilation tools, release 13.0, V13.0.88"
        /*0030*/ 	.string	"Build cuda_13.0.r13.0/compiler.36424714_0"
        /*0030*/ 	.string	"-arch sm_90a -m 64 "



//--------------------- .note.nv.cuinfo           --------------------------
	.section	.note.nv.cuinfo,"",@"SHT_NOTE"
	.sectionflags	@"SHF_NOTE_NV_CUINFO"
        /*0018*/ 	.short	0x0002
        /*001a*/ 	.short	0x005a
        /*001c*/ 	.short	0x0082
	.zero		2


//--------------------- .nv.info                  --------------------------
	.section	.nv.info,"",@"SHT_CUDA_INFO"
	.align	4


	//----- nvinfo : EIATTR_REGCOUNT
	.align		4
        /*0000*/ 	.byte	0x04, 0x2f
        /*0002*/ 	.short	(.L_12 - .L_11)
	.align		4
.L_11:
        /*0004*/ 	.word	index@(_ZN7cutlass13device_kernelINS_4gemm6kernel13GemmUniversalIN4cute5tupleIJiiiiEEENS1_10collective13CollectiveMmaINS1_40MainloopSm90TmaGmmaWarpSpecializedSparseILi6ENS5_IJNS4_1CILi1EEESB_SB_EEENS1_32KernelTmaWarpSpecializedPingpongEEENS5_IJNSA_ILi64EEENSA_ILi256EEESF_EEENS_10bfloat16_tENS5_IJNS4_6LayoutINS5_IJiNS5_IJNSA_ILi2EEEiEEEiEEENS5_IJlNS5_IJSB_SK_EEElEEEEENSJ_INS5_IJNS5_IJNS5_IJNSA_ILi8EEESK_NSA_ILi4EEEEEEiEEENS5_IJNS5_IJNSA_ILi16EEESK_SK_EEEiEEEiEEENS5_IJNS5_IJNS5_IJSF_SU_NSA_ILi1024EEEEEENSA_ILi4096EEEEEENS5_IJNS5_IJSB_NSA_ILi512EEENSA_ILi32EEEEEElEEElEEEEEEEESI_NS5_IJlSB_lEEENS4_8TiledMMAINS4_8MMA_AtomIJNS4_4SM904GMMA6SPARSE29GMMA_64x256x32_F32BF16BF16_SSILNS1D_5MajorE0ELS1G_0ELNS1D_7ScaleInE1ELS1H_1ELNS1D_9SparseSelE0EEEEEENSJ_ISC_NS5_IJNSA_ILi0EEES1L_S1L_EEEEENS5_IJNS4_10UnderscoreES1O_S1O_EEEEENS4_13SM90_TMA_LOADENS4_14ComposedLayoutINS4_7SwizzleILi2ELi4ELi3EEENS4_25smem_sparse_ptr_flag_bitsILi2ELi16EEENSJ_INS5_IJNS5_IJSB_SQ_EEENS5_IJSK_S13_EEEEEENS5_IJNS5_IJS1L_SF_EEESN_EEEEEEEvNS4_8identityES1R_NS1S_INS1T_ILi3ELi4ELi3EEENS4_18smem_ptr_flag_bitsILi16EEENSJ_INS5_IJSQ_SF_EEENS5_IJSF_SB_EEEEEEEvS24_EENS_8epilogue10collective6detail29Sm90TmaWarpSpecializedAdapterINS2E_15DefaultEpilogueIfNS5_IJSB_llEEES2I_NS2D_6thread17LinearCombinationIfLi1EffLNS2J_9ScaleType4KindE0ELNS_15FloatRoundStyleE2EfEENS1_15EpilogueDefaultEEEEEvvEEEEvNT_6ParamsE)
        /*0008*/ 	.word	0x000000a8


	//----- nvinfo : EIATTR_FRAME_SIZE
	.align		4
.L_12:
        /*000c*/ 	.byte	0x04, 0x11
        /*000e*/ 	.short	(.L_14 - .L_13)
	.align		4
.L_13:
        /*0010*/ 	.word	index@(_ZN7cutlass13device_kernelINS_4gemm6kernel13GemmUniversalIN4cute5tupleIJiiiiEEENS1_10collective13CollectiveMmaINS1_40MainloopSm90TmaGmmaWarpSpecializedSparseILi6ENS5_IJNS4_1CILi1EEESB_SB_EEENS1_32KernelTmaWarpSpecializedPingpongEEENS5_IJNSA_ILi64EEENSA_ILi256EEESF_EEENS_10bfloat16_tENS5_IJNS4_6LayoutINS5_IJiNS5_IJNSA_ILi2EEEiEEEiEEENS5_IJlNS5_IJSB_SK_EEElEEEEENSJ_INS5_IJNS5_IJNS5_IJNSA_ILi8EEESK_NSA_ILi4EEEEEEiEEENS5_IJNS5_IJNSA_ILi16EEESK_SK_EEEiEEEiEEENS5_IJNS5_IJNS5_IJSF_SU_NSA_ILi1024EEEEEENSA_ILi4096EEEEEENS5_IJNS5_IJSB_NSA_ILi512EEENSA_ILi32EEEEEElEEElEEEEEEEESI_NS5_IJlSB_lEEENS4_8TiledMMAINS4_8MMA_AtomIJNS4_4SM904GMMA6SPARSE29GMMA_64x256x32_F32BF16BF16_SSILNS1D_5MajorE0ELS1G_0ELNS1D_7ScaleInE1ELS1H_1ELNS1D_9SparseSelE0EEEEEENSJ_ISC_NS5_IJNSA_ILi0EEES1L_S1L_EEEEENS5_IJNS4_10UnderscoreES1O_S1O_EEEEENS4_13SM90_TMA_LOADENS4_14ComposedLayoutINS4_7SwizzleILi2ELi4ELi3EEENS4_25smem_sparse_ptr_flag_bitsILi2ELi16EEENSJ_INS5_IJNS5_IJSB_SQ_EEENS5_IJSK_S13_EEEEEENS5_IJNS5_IJS1L_SF_EEESN_EEEEEEEvNS4_8identityES1R_NS1S_INS1T_ILi3ELi4ELi3EEENS4_18smem_ptr_flag_bitsILi16EEENSJ_INS5_IJSQ_SF_EEENS5_IJSF_SB_EEEEEEEvS24_EENS_8epilogue10collective6detail29Sm90TmaWarpSpecializedAdapterINS2E_15DefaultEpilogueIfNS5_IJSB_llEEES2I_NS2D_6thread17LinearCombinationIfLi1EffLNS2J_9ScaleType4KindE0ELNS_15FloatRoundStyleE2EfEENS1_15EpilogueDefaultEEEEEvvEEEEvNT_6ParamsE)
        /*0014*/ 	.word	0x00000000


	//----- nvinfo : EIATTR_MIN_STACK_SIZE
	.align		4
.L_14:
        /*0018*/ 	.byte	0x04, 0x12
        /*001a*/ 	.short	(.L_16 - .L_15)
	.align		4
.L_15:
        /*001c*/ 	.word	index@(_ZN7cutlass13device_kernelINS_4gemm6kernel13GemmUniversalIN4cute5tupleIJiiiiEEENS1_10collective13CollectiveMmaINS1_40MainloopSm90TmaGmmaWarpSpecializedSparseILi6ENS5_IJNS4_1CILi1EEESB_SB_EEENS1_32KernelTmaWarpSpecializedPingpongEEENS5_IJNSA_ILi64EEENSA_ILi256EEESF_EEENS_10bfloat16_tENS5_IJNS4_6LayoutINS5_IJiNS5_IJNSA_ILi2EEEiEEEiEEENS5_IJlNS5_IJSB_SK_EEElEEEEENSJ_INS5_IJNS5_IJNS5_IJNSA_ILi8EEESK_NSA_ILi4EEEEEEiEEENS5_IJNS5_IJNSA_ILi16EEESK_SK_EEEiEEEiEEENS5_IJNS5_IJNS5_IJSF_SU_NSA_ILi1024EEEEEENSA_ILi4096EEEEEENS5_IJNS5_IJSB_NSA_ILi512EEENSA_ILi32EEEEEElEEElEEEEEEEESI_NS5_IJlSB_lEEENS4_8TiledMMAINS4_8MMA_AtomIJNS4_4SM904GMMA6SPARSE29GMMA_64x256x32_F32BF16BF16_SSILNS1D_5MajorE0ELS1G_0ELNS1D_7ScaleInE1ELS1H_1ELNS1D_9SparseSelE0EEEEEENSJ_ISC_NS5_IJNSA_ILi0EEES1L_S1L_EEEEENS5_IJNS4_10UnderscoreES1O_S1O_EEEEENS4_13SM90_TMA_LOADENS4_14ComposedLayoutINS4_7SwizzleILi2ELi4ELi3EEENS4_25smem_sparse_ptr_flag_bitsILi2ELi16EEENSJ_INS5_IJNS5_IJSB_SQ_EEENS5_IJSK_S13_EEEEEENS5_IJNS5_IJS1L_SF_EEESN_EEEEEEEvNS4_8identityES1R_NS1S_INS1T_ILi3ELi4ELi3EEENS4_18smem_ptr_flag_bitsILi16EEENSJ_INS5_IJSQ_SF_EEENS5_IJSF_SB_EEEEEEEvS24_EENS_8epilogue10collective6detail29Sm90TmaWarpSpecializedAdapterINS2E_15DefaultEpilogueIfNS5_IJSB_llEEES2I_NS2D_6thread17LinearCombinationIfLi1EffLNS2J_9ScaleType4KindE0ELNS_15FloatRoundStyleE2EfEENS1_15EpilogueDefaultEEEEEvvEEEEvNT_6ParamsE)
        /*0020*/ 	.word	0x00000000
.L_16:


//--------------------- .nv.compat                --------------------------
	.section	.nv.compat,"",@"SHT_CUDA_COMPAT_INFO"
	.align	4
        /*0000*/ 	.byte	0x02, 0x09, 0x01, 0x00, 0x02, 0x02, 0x04, 0x00, 0x02, 0x05, 0x05, 0x00, 0x03, 0x07, 0x01, 0x01
        /*0010*/ 	.byte	0x02, 0x03, 0x01, 0x00, 0x02, 0x06, 0x01, 0x00, 0x04, 0x0b, 0x08, 0x00, 0x00, 0x00, 0x00, 0x00
        /*0020*/ 	.byte	0x00, 0x00, 0x00, 0x00


//--------------------- .nv.info._ZN7cutlass13device_kernelINS_4gemm6kernel13GemmUniversalIN4cute5tupleIJiiiiEEENS1_10collective13CollectiveMmaINS1_40MainloopSm90TmaGmmaWarpSpecializedSparseILi6ENS5_IJNS4_1CILi1EEESB_SB_EEENS1_32KernelTmaWarpSpecializedPingpongEEENS5_IJNSA_ILi64EEENSA_ILi256EEESF_EEENS_10bfloat16_tENS5_IJNS4_6LayoutINS5_IJiNS5_IJNSA_ILi2EEEiEEEiEEENS5_IJlNS5_IJSB_SK_EEElEEEEENSJ_INS5_IJNS5_IJNS5_IJNSA_ILi8EEESK_NSA_ILi4EEEEEEiEEENS5_IJNS5_IJNSA_ILi16EEESK_SK_EEEiEEEiEEENS5_IJNS5_IJNS5_IJSF_SU_NSA_ILi1024EEEEEENSA_ILi4096EEEEEENS5_IJNS5_IJSB_NSA_ILi512EEENSA_ILi32EEEEEElEEElEEEEEEEESI_NS5_IJlSB_lEEENS4_8TiledMMAINS4_8MMA_AtomIJNS4_4SM904GMMA6SPARSE29GMMA_64x256x32_F32BF16BF16_SSILNS1D_5MajorE0ELS1G_0ELNS1D_7ScaleInE1ELS1H_1ELNS1D_9SparseSelE0EEEEEENSJ_ISC_NS5_IJNSA_ILi0EEES1L_S1L_EEEEENS5_IJNS4_10UnderscoreES1O_S1O_EEEEENS4_13SM90_TMA_LOADENS4_14ComposedLayoutINS4_7SwizzleILi2ELi4ELi3EEENS4_25smem_sparse_ptr_flag_bitsILi2ELi16EEENSJ_INS5_IJNS5_IJSB_SQ_EEENS5_IJSK_S13_EEEEEENS5_IJNS5_IJS1L_SF_EEESN_EEEEEEEvNS4_8identityES1R_NS1S_INS1T_ILi3ELi4ELi3EEENS4_18smem_ptr_flag_bitsILi16EEENSJ_INS5_IJSQ_SF_EEENS5_IJSF_SB_EEEEEEEvS24_EENS_8epilogue10collective6detail29Sm90TmaWarpSpecializedAdapterINS2E_15DefaultEpilogueIfNS5_IJSB_llEEES2I_NS2D_6thread17LinearCombinationIfLi1EffLNS2J_9ScaleType4KindE0ELNS_15FloatRoundStyleE2EfEENS1_15EpilogueDefaultEEEEEvvEEEEvNT_6ParamsE --------------------------
	.section	.nv.info._ZN7cutlass13device_kernelINS_4gemm6kernel13GemmUniversalIN4cute5tupleIJiiiiEEENS1_10collective13CollectiveMmaINS1_40MainloopSm90TmaGmmaWarpSpecializedSparseILi6ENS5_IJNS4_1CILi1EEESB_SB_EEENS1_32KernelTmaWarpSpecializedPingpongEEENS5_IJNSA_ILi64EEENSA_ILi256EEESF_EEENS_10bfloat16_tENS5_IJNS4_6LayoutINS5_IJiNS5_IJNSA_ILi2EEEiEEEiEEENS5_IJlNS5_IJSB_SK_EEElEEEEENSJ_INS5_IJNS5_IJNS5_IJNSA_ILi8EEESK_NSA_ILi4EEEEEEiEEENS5_IJNS5_IJNSA_ILi16EEESK_SK_EEEiEEEiEEENS5_IJNS5_IJNS5_IJSF_SU_NSA_ILi1024EEEEEENSA_ILi4096EEEEEENS5_IJNS5_IJSB_NSA_ILi512EEENSA_ILi32EEEEEElEEElEEEEEEEESI_NS5_IJlSB_lEEENS4_8TiledMMAINS4_8MMA_AtomIJNS4_4SM904GMMA6SPARSE29GMMA_64x256x32_F32BF16BF16_SSILNS1D_5MajorE0ELS1G_0ELNS1D_7ScaleInE1ELS1H_1ELNS1D_9SparseSelE0EEEEEENSJ_ISC_NS5_IJNSA_ILi0EEES1L_S1L_EEEEENS5_IJNS4_10UnderscoreES1O_S1O_EEEEENS4_13SM90_TMA_LOADENS4_14ComposedLayoutINS4_7SwizzleILi2ELi4ELi3EEENS4_25smem_sparse_ptr_flag_bitsILi2ELi16EEENSJ_INS5_IJNS5_IJSB_SQ_EEENS5_IJSK_S13_EEEEEENS5_IJNS5_IJS1L_SF_EEESN_EEEEEEEvNS4_8identityES1R_NS1S_INS1T_ILi3ELi4ELi3EEENS4_18smem_ptr_flag_bitsILi16EEENSJ_INS5_IJSQ_SF_EEENS5_IJSF_SB_EEEEEEEvS24_EENS_8epilogue10collective6detail29Sm90TmaWarpSpecializedAdapterINS2E_15DefaultEpilogueIfNS5_IJSB_llEEES2I_NS2D_6thread17LinearCombinationIfLi1EffLNS2J_9ScaleType4KindE0ELNS_15FloatRoundStyleE2EfEENS1_15EpilogueDefaultEEEEEvvEEEEvNT_6ParamsE,"",@"SHT_CUDA_INFO"
	.sectionflags	@""
	.align	4


	//----- nvinfo : EIATTR_CUDA_API_VERSION
	.align		4
        /*0000*/ 	.byte	0x04, 0x37
        /*0002*/ 	.short	(.L_18 - .L_17)
.L_17:
        /*0004*/ 	.word	0x00000082


	//----- nvinfo : EIATTR_KPARAM_INFO
	.align		4
.L_18:
        /*0008*/ 	.byte	0x04, 0x17
        /*000a*/ 	.short	(.L_20 - .L_19)
.L_19:
        /*000c*/ 	.word	0x00000000
        /*0010*/ 	.short	0x0000
        /*0012*/ 	.short	0x0070
        /*0014*/ 	.byte	0x00, 0xf0, 0x01, 0x14


	//----- nvinfo : EIATTR_SPARSE_MMA_MASK
	.align		4
.L_20:
        /*0018*/ 	.byte	0x03, 0x50
        /*001a*/ 	.short	0x0002


	//----- nvinfo : EIATTR_MAXREG_COUNT
	.align		4
        /*001c*/ 	.byte	0x03, 0x1b
        /*001e*/ 	.short	0x00a8


	//----- nvinfo : EIATTR_NUM_BARRIERS
	.align		4
        /*0020*/ 	.byte	0x02, 0x4c
        /*0022*/ 	.byte	0x01
	.zero		1


	//----- nvinfo : EIATTR_MERCURY_ISA_VERSION
	.align		4
        /*0024*/ 	.byte	0x03, 0x5f
        /*0026*/ 	.short	0x0101


	//----- nvinfo : EIATTR_INT_WARP_WIDE_INSTR_OFFSETS
	.align		4
        /*0028*/ 	.byte	0x04, 0x31
        /*002a*/ 	.short	(.L_22 - .L_21)


	//   ....[0]....
.L_21:
        /*002c*/ 	.word	0x00000490


	//   ....[1]....
        /*0030*/ 	.word	0x000004b0


	//   ....[2]....
        /*0034*/ 	.word	0x00000530


	//   ....[3]....
        /*0038*/ 	.word	0x00000540


	//   ....[4]....
        /*003c*/ 	.word	0x00000550


	//   ....[5]....
        /*0040*/ 	.word	0x00000570


	//   ....[6]....
        /*0044*/ 	.word	0x000005c0


	//   ....[7]....
        /*0048*/ 	.word	0x000005e0


	//----- nvinfo : EIATTR_COOP_GROUP_MASK_REGIDS
	.align		4
.L_22:
        /*004c*/ 	.byte	0x04, 0x29
        /*004e*/ 	.short	(.L_24 - .L_23)


	//   ....[0]....
.L_23:
        /*0050*/ 	.word	0xffffffff


	//   ....[1]....
        /*0054*/ 	.word	0xffffffff


	//   ....[2]....
        /*0058*/ 	.word	0xffffffff


	//   ....[3]....
        /*005c*/ 	.word	0xffffffff


	//   ....[4]....
        /*0060*/ 	.word	0xffffffff


	//   ....[5]....
        /*0064*/ 	.word	0xffffffff


	//----- nvinfo : EIATTR_COOP_GROUP_INSTR_OFFSETS
	.align		4
.L_24:
        /*0068*/ 	.byte	0x04, 0x28
        /*006a*/ 	.short	(.L_26 - .L_25)


	//   ....[0]....
.L_25:
        /*006c*/ 	.word	0x00000060


	//   ....[1]....
        /*0070*/ 	.word	0x00000070


	//   ....[2]....
        /*0074*/ 	.word	0x00000160


	//   ....[3]....
        /*0078*/ 	.word	0x00000330


	//   ....[4]....
        /*007c*/ 	.word	0x00000370


	//   ....[5]....
        /*0080*/ 	.word	0x000003b0


	//----- nvinfo : EIATTR_REG_RECONFIG
	.align		4
.L_26:
        /*0084*/ 	.byte	0x01, 0x54
	.zero		2


	//----- nvinfo : EIATTR_MBARRIER_INSTR_OFFSETS
	.align		4
        /*0088*/ 	.byte	0x04, 0x39
        /*008a*/ 	.short	(.L_28 - .L_27)


	//   ....[0]....
.L_27:
        /*008c*/ 	.word	0x00000260
        /*0090*/ 	.word	0x000000ff
        /*0094*/ 	.word	0x00000000
        /*0098*/ 	.short	0x0100
        /*009a*/ 	.byte	0x08
	.zero		1


	//   ....[1]....
        /*009c*/ 	.word	0x00000270
        /*00a0*/ 	.word	0x000000ff
        /*00a4*/ 	.word	0x00000030
        /*00a8*/ 	.short	0x0100
        /*00aa*/ 	.byte	0x08
	.zero		1


	//   ....[2]....
        /*00ac*/ 	.word	0x00000280
        /*00b0*/ 	.word	0x000000ff
        /*00b4*/ 	.word	0x00000008
        /*00b8*/ 	.short	0x0100
        /*00ba*/ 	.byte	0x08
	.zero		1


	//   ....[3]....
        /*00bc*/ 	.word	0x00000290
        /*00c0*/ 	.word	0x000000ff
        /*00c4*/ 	.word	0x00000038
        /*00c8*/ 	.short	0x0100
        /*00ca*/ 	.byte	0x08
	.zero		1


	//   ....[4]....
        /*00cc*/ 	.word	0x000002a0
        /*00d0*/ 	.word	0x000000ff
        /*00d4*/ 	.word	0x00000010
        /*00d8*/ 	.short	0x0100
        /*00da*/ 	.byte	0x08
	.zero		1


	//   ....[5]....
        /*00dc*/ 	.word	0x000002b0
        /*00e0*/ 	.word	0x000000ff
        /*00e4*/ 	.word	0x00000040
        /*00e8*/ 	.short	0x0100
        /*00ea*/ 	.byte	0x08
	.zero		1


	//   ....[6]....
        /*00ec*/ 	.word	0x000002c0
        /*00f0*/ 	.word	0x000000ff
        /*00f4*/ 	.word	0x00000018
        /*00f8*/ 	.short	0x0100
        /*00fa*/ 	.byte	0x08
	.zero		1


	//   ....[7]....
        /*00fc*/ 	.word	0x000002d0
        /*0100*/ 	.word	0x000000ff
        /*0104*/ 	.word	0x00000048
        /*0108*/ 	.short	0x0100
        /*010a*/ 	.byte	0x08
	.zero		1


	//   ....[8]....
        /*010c*/ 	.word	0x000002e0
        /*0110*/ 	.word	0x000000ff
        /*0114*/ 	.word	0x00000020
        /*0118*/ 	.short	0x0100
        /*011a*/ 	.byte	0x08
	.zero		1


	//   ....[9]....
        /*011c*/ 	.word	0x000002f0
        /*0120*/ 	.word	0x000000ff
        /*0124*/ 	.word	0x00000050
        /*0128*/ 	.short	0x0100
        /*012a*/ 	.byte	0x08
	.zero		1


	//   ....[10]....
        /*012c*/ 	.word	0x00000300
        /*0130*/ 	.word	0x000000ff
        /*0134*/ 	.word	0x00000028
        /*0138*/ 	.short	0x0100
        /*013a*/ 	.byte	0x08
	.zero		1


	//   ....[11]....
        /*013c*/ 	.word	0x00000310
        /*0140*/ 	.word	0x000000ff
        /*0144*/ 	.word	0x00000058
        /*0148*/ 	.short	0x0100
        /*014a*/ 	.byte	0x08
	.zero		1


	//   ....[12]....
        /*014c*/ 	.word	0x00000620
        /*0150*/ 	.word	0x000000ff
        /*0154*/ 	.word	0x00000090
        /*0158*/ 	.short	0x0100
        /*015a*/ 	.byte	0x08
	.zero		1


	//   ....[13]....
        /*015c*/ 	.word	0x00000690
        /*0160*/ 	.word	0x000000ff
        /*0164*/ 	.word	0x00000098
        /*0168*/ 	.short	0x0100
        /*016a*/ 	.byte	0x08
	.zero		1


	//   ....[14]....
        /*016c*/ 	.word	0x000006b0
        /*0170*/ 	.word	0x000000ff
        /*0174*/ 	.word	0x00000070
        /*0178*/ 	.short	0x0100
        /*017a*/ 	.byte	0x09
	.zero		1


	//   ....[15]....
        /*017c*/ 	.word	0x000006c0
        /*0180*/ 	.word	0x000000ff
        /*0184*/ 	.word	0x00000078
        /*0188*/ 	.short	0x0100
        /*018a*/ 	.byte	0x09
	.zero		1


	//   ....[16]....
        /*018c*/ 	.word	0x000006d0
        /*0190*/ 	.word	0x000000ff
        /*0194*/ 	.word	0x00000080
        /*0198*/ 	.short	0x0100
        /*019a*/ 	.byte	0x09
	.zero		1


	//   ....[17]....
        /*019c*/ 	.word	0x000006e0
        /*01a0*/ 	.word	0x000000ff
        /*01a4*/ 	.word	0x00000088
        /*01a8*/ 	.short	0x0100
        /*01aa*/ 	.byte	0x09
	.zero		1


	//   ....[18]....
        /*01ac*/ 	.word	0x000014e0
        /*01b0*/ 	.word	0x000000ff
        /*01b4*/ 	.word	0xfffffff8
        /*01b8*/ 	.short	0x010a
        /*01ba*/ 	.byte	0x0c
	.zero		1


	//   ....[19]....
        /*01bc*/ 	.word	0x000019b0
        /*01c0*/ 	.word	0x000000ff
        /*01c4*/ 	.word	0x00000000
        /*01c8*/ 	.short	0x010a
        /*01ca*/ 	.byte	0x08
	.zero		1


	//   ....[20]....
        /*01cc*/ 	.word	0x00001a10
        /*01d0*/ 	.word	0x000000ff
        /*01d4*/ 	.word	0x00000000
        /*01d8*/ 	.short	0x010a
        /*01da*/ 	.byte	0x08
	.zero		1


	//   ....[21]....
        /*01dc*/ 	.word	0x00001bf0
        /*01e0*/ 	.word	0x000000ff
        /*01e4*/ 	.word	0x00000000
        /*01e8*/ 	.short	0x0101
        /*01ea*/ 	.byte	0x08
	.zero		1


	//   ....[22]....
        /*01ec*/ 	.word	0x00001d70
        /*01f0*/ 	.word	0x00000013
        /*01f4*/ 	.word	0x00000000
        /*01f8*/ 	.short	0x0101
        /*01fa*/ 	.byte	0x13
	.zero		1


	//   ....[23]....
        /*01fc*/ 	.word	0x00001dc0
        /*0200*/ 	.word	0x000000ff
        /*0204*/ 	.word	0x00000008
        /*0208*/ 	.short	0x010a
        /*020a*/ 	.byte	0x0c
	.zero		1


	//   ....[24]....
        /*020c*/ 	.word	0x0000b1a0
        /*0210*/ 	.word	0x00000004
        /*0214*/ 	.word	0x00000000
        /*0218*/ 	.short	0x0101
        /*021a*/ 	.byte	0x13
	.zero		1


	//   ....[25]....
        /*021c*/ 	.word	0x0000ba90
        /*0220*/ 	.word	0x00000012
        /*0224*/ 	.word	0x00000030
        /*0228*/ 	.short	0x010a
        /*022a*/ 	.byte	0x3f
	.zero		1


	//   ....[26]....
        /*022c*/ 	.word	0x0000bed0
        /*0230*/ 	.word	0x0000000a
        /*0234*/ 	.word	0x00000098
        /*0238*/ 	.short	0x0101
        /*023a*/ 	.byte	0x3f
	.zero		1


	//   ....[27]....
        /*023c*/ 	.word	0x0000c630
        /*0240*/ 	.word	0x00000005
        /*0244*/ 	.word	0x00000000
        /*0248*/ 	.short	0x010a
        /*024a*/ 	.byte	0x3f
	.zero		1


	//   ....[28]....
        /*024c*/ 	.word	0x0000c6b0
        /*0250*/ 	.word	0x00000007
        /*0254*/ 	.word	0x00000000
        /*0258*/ 	.short	0x010a
        /*025a*/ 	.byte	0x3f
	.zero		1


	//   ....[29]....
        /*025c*/ 	.word	0x0000c740
        /*0260*/ 	.word	0x00000006
        /*0264*/ 	.word	0x00000000
        /*0268*/ 	.short	0x010a
        /*026a*/ 	.byte	0x3f
	.zero		1


	//   ....[30]....
        /*026c*/ 	.word	0x0000c7d0
        /*0270*/ 	.word	0x00000009
        /*0274*/ 	.word	0x00000000
        /*0278*/ 	.short	0x010a
        /*027a*/ 	.byte	0x3f
	.zero		1


	//   ....[31]....
        /*027c*/ 	.word	0x0000c860
        /*0280*/ 	.word	0x00000006
        /*0284*/ 	.word	0x00000000
        /*0288*/ 	.short	0x010a
        /*028a*/ 	.byte	0x3f
	.zero		1


	//   ....[32]....
        /*028c*/ 	.word	0x0000c8f0
        /*0290*/ 	.word	0x00000003
        /*0294*/ 	.word	0x00000000
        /*0298*/ 	.short	0x010a
        /*029a*/ 	.byte	0x3f
	.zero		1


	//   ....[33]....
        /*029c*/ 	.word	0x0000c960
        /*02a0*/ 	.word	0x00000013
        /*02a4*/ 	.word	0xfffffff8
        /*02a8*/ 	.short	0x010a
        /*02aa*/ 	.byte	0x3f
	.zero		1


	//   ....[34]....
        /*02ac*/ 	.word	0x0000c9c0
        /*02b0*/ 	.word	0x00000015
        /*02b4*/ 	.word	0x00000000
        /*02b8*/ 	.short	0x010a
        /*02ba*/ 	.byte	0x3f
	.zero		1


	//   ....[35]....
        /*02bc*/ 	.word	0x0000ca20
        /*02c0*/ 	.word	0x00000013
        /*02c4*/ 	.word	0x00000008
        /*02c8*/ 	.short	0x010a
        /*02ca*/ 	.byte	0x3f
	.zero		1


	//   ....[36]....
        /*02cc*/ 	.word	0x0000caf0
        /*02d0*/ 	.word	0x00000012
        /*02d4*/ 	.word	0x00000030
        /*02d8*/ 	.short	0x010a
        /*02da*/ 	.byte	0x3f
	.zero		1


	//   ....[37]....
        /*02dc*/ 	.word	0x0000cbd0
        /*02e0*/ 	.word	0x00000005
        /*02e4*/ 	.word	0x00000000
        /*02e8*/ 	.short	0x010a
        /*02ea*/ 	.byte	0x3f
	.zero		1


	//   ....[38]....
        /*02ec*/ 	.word	0x0000cc20
        /*02f0*/ 	.word	0x00000007
        /*02f4*/ 	.word	0x00000000
        /*02f8*/ 	.short	0x010a
        /*02fa*/ 	.byte	0x3f
	.zero		1


	//   ....[39]....
        /*02fc*/ 	.word	0x0000cc70
        /*0300*/ 	.word	0x00000006
        /*0304*/ 	.word	0x00000000
        /*0308*/ 	.short	0x010a
        /*030a*/ 	.byte	0x3f
	.zero		1


	//   ....[40]....
        /*030c*/ 	.word	0x0000ccc0
        /*0310*/ 	.word	0x00000009
        /*0314*/ 	.word	0x00000000
        /*0318*/ 	.short	0x010a
        /*031a*/ 	.byte	0x3f
	.zero		1


	//   ....[41]....
        /*031c*/ 	.word	0x0000cd10
        /*0320*/ 	.word	0x00000006
        /*0324*/ 	.word	0x00000000
        /*0328*/ 	.short	0x010a
        /*032a*/ 	.byte	0x3f
	.zero		1


	//----- nvinfo : EIATTR_NUM_MBARRIERS
	.align		4
.L_28:
        /*032c*/ 	.byte	0x03, 0x38
        /*032e*/ 	.short	0x0012


	//----- nvinfo : EIATTR_EXIT_INSTR_OFFSETS
	.align		4
        /*0330*/ 	.byte	0x04, 0x1c
        /*0332*/ 	.short	(.L_30 - .L_29)


	//   ....[0]....
.L_29:
        /*0334*/ 	.word	0x000011c0


	//   ....[1]....
        /*0338*/ 	.word	0x00001220


	//   ....[2]....
        /*033c*/ 	.word	0x0000b7b0


	//   ....[3]....
        /*0340*/ 	.word	0x0000b7e0


	//   ....[4]....
        /*0344*/ 	.word	0x0000c940


	//----- nvinfo : EIATTR_MAX_THREADS
	.align		4
.L_30:
        /*0348*/ 	.byte	0x04, 0x05
        /*034a*/ 	.short	(.L_32 - .L_31)
.L_31:
        /*034c*/ 	.word	0x00000180
        /*0350*/ 	.word	0x00000001
        /*0354*/ 	.word	0x00000001


	//----- nvinfo : EIATTR_CRS_STACK_SIZE
	.align		4
.L_32:
        /*0358*/ 	.byte	0x04, 0x1e
        /*035a*/ 	.short	(.L_34 - .L_33)
.L_33:
        /*035c*/ 	.word	0x00000000


	//----- nvinfo : EIATTR_CBANK_PARAM_SIZE
	.align		4
.L_34:
        /*0360*/ 	.byte	0x03, 0x19
        /*0362*/ 	.short	0x0570


	//----- nvinfo : EIATTR_PARAM_CBANK
	.align		4
        /*0364*/ 	.byte	0x04, 0x0a
        /*0366*/ 	.short	(.L_36 - .L_35)
	.align		4
.L_35:
        /*0368*/ 	.word	index@(.nv.constant0._ZN7cutlass13device_kernelINS_4gemm6kernel13GemmUniversalIN4cute5tupleIJiiiiEEENS1_10collective13CollectiveMmaINS1_40MainloopSm90TmaGmmaWarpSpecializedSparseILi6ENS5_IJNS4_1CILi1EEESB_SB_EEENS1_32KernelTmaWarpSpecializedPingpongEEENS5_IJNSA_ILi64EEENSA_ILi256EEESF_EEENS_10bfloat16_tENS5_IJNS4_6LayoutINS5_IJiNS5_IJNSA_ILi2EEEiEEEiEEENS5_IJlNS5_IJSB_SK_EEElEEEEENSJ_INS5_IJNS5_IJNS5_IJNSA_ILi8EEESK_NSA_ILi4EEEEEEiEEENS5_IJNS5_IJNSA_ILi16EEESK_SK_EEEiEEEiEEENS5_IJNS5_IJNS5_IJSF_SU_NSA_ILi1024EEEEEENSA_ILi4096EEEEEENS5_IJNS5_IJSB_NSA_ILi512EEENSA_ILi32EEEEEElEEElEEEEEEEESI_NS5_IJlSB_lEEENS4_8TiledMMAINS4_8MMA_AtomIJNS4_4SM904GMMA6SPARSE29GMMA_64x256x32_F32BF16BF16_SSILNS1D_5MajorE0ELS1G_0ELNS1D_7ScaleInE1ELS1H_1ELNS1D_9SparseSelE0EEEEEENSJ_ISC_NS5_IJNSA_ILi0EEES1L_S1L_EEEEENS5_IJNS4_10UnderscoreES1O_S1O_EEEEENS4_13SM90_TMA_LOADENS4_14ComposedLayoutINS4_7SwizzleILi2ELi4ELi3EEENS4_25smem_sparse_ptr_flag_bitsILi2ELi16EEENSJ_INS5_IJNS5_IJSB_SQ_EEENS5_IJSK_S13_EEEEEENS5_IJNS5_IJS1L_SF_EEESN_EEEEEEEvNS4_8identityES1R_NS1S_INS1T_ILi3ELi4ELi3EEENS4_18smem_ptr_flag_bitsILi16EEENSJ_INS5_IJSQ_SF_EEENS5_IJSF_SB_EEEEEEEvS24_EENS_8epilogue10collective6detail29Sm90TmaWarpSpecializedAdapterINS2E_15DefaultEpilogueIfNS5_IJSB_llEEES2I_NS2D_6thread17LinearCombinationIfLi1EffLNS2J_9ScaleType4KindE0ELNS_15FloatRoundStyleE2EfEENS1_15EpilogueDefaultEEEEEvvEEEEvNT_6ParamsE)
        /*036c*/ 	.short	0x0210
        /*036e*/ 	.short	0x0570


	//----- nvinfo : EIATTR_SW_WAR
	.align		4
.L_36:
        /*0370*/ 	.byte	0x04, 0x36
        /*0372*/ 	.short	(.L_38 - .L_37)
.L_37:
        /*0374*/ 	.word	0x00000008
.L_38:


//--------------------- .nv.callgraph             --------------------------
	.section	.nv.callgraph,"",@"SHT_CUDA_CALLGRAPH"
	.align	4
	.sectionentsize	8
	.align		4
        /*0000*/ 	.word	0x00000000
	.align		4
        /*0004*/ 	.word	0xffffffff
	.align		4
        /*0008*/ 	.word	0x00000000
	.align		4
        /*000c*/ 	.word	0xfffffffe
	.align		4
        /*0010*/ 	.word	0x00000000
	.align		4
        /*0014*/ 	.word	0xfffffffd
	.align		4
        /*0018*/ 	.word	0x00000000
	.align		4
        /*001c*/ 	.word	0xfffffffc


//--------------------- .nv.constant4             --------------------------
	.section	.nv.constant4,"a",@progbits
	.align	8
	.align		8
.nv.constant4:
        /*0000*/ 	.dword	_ZN39_INTERNAL_d1e68dc1_4_k_cu_f5918877_26174cuda3std3__45__cpo5beginE
	.align		8
        /*0008*/ 	.dword	_ZN39_INTERNAL_d1e68dc1_4_k_cu_f5918877_26174cuda3std3__45__cpo3endE
	.align		8
        /*0010*/ 	.dword	_ZN39_INTERNAL_d1e68dc1_4_k_cu_f5918877_26174cuda3std3__45__cpo6cbeginE
	.align		8
        /*0018*/ 	.dword	_ZN39_INTERNAL_d1e68dc1_4_k_cu_f5918877_26174cuda3std3__45__cpo4cendE
	.align		8
        /*0020*/ 	.dword	_ZN39_INTERNAL_d1e68dc1_4_k_cu_f5918877_26174cuda3std3__441_GLOBAL__N__d1e68dc1_4_k_cu_f5918877_26176ignoreE
	.align		8
        /*0028*/ 	.dword	_ZN39_INTERNAL_d1e68dc1_4_k_cu_f5918877_26174cuda3std3__419piecewise_constructE
	.align		8
        /*0030*/ 	.dword	_ZN39_INTERNAL_d1e68dc1_4_k_cu_f5918877_26174cuda3std3__48in_placeE
	.align		8
        /*0038*/ 	.dword	_ZN39_INTERNAL_d1e68dc1_4_k_cu_f5918877_26174cuda3std6ranges3__45__cpo4swapE
	.align		8
        /*0040*/ 	.dword	_ZN39_INTERNAL_d1e68dc1_4_k_cu_f5918877_26174cuda3std6ranges3__45__cpo9iter_moveE
	.align		8
        /*0048*/ 	.dword	_ZN39_INTERNAL_d1e68dc1_4_k_cu_f5918877_26174cute7productE
	.align		8
        /*0050*/ 	.dword	_ZN39_INTERNAL_d1e68dc1_4_k_cu_f5918877_26174cute1_E


//--------------------- .text._ZN7cutlass13device_kernelINS_4gemm6kernel13GemmUniversalIN4cute5tupleIJiiiiEEENS1_10collective13CollectiveMmaINS1_40MainloopSm90TmaGmmaWarpSpecializedSparseILi6ENS5_IJNS4_1CILi1EEESB_SB_EEENS1_32KernelTmaWarpSpecializedPingpongEEENS5_IJNSA_ILi64EEENSA_ILi256EEESF_EEENS_10bfloat16_tENS5_IJNS4_6LayoutINS5_IJiNS5_IJNSA_ILi2EEEiEEEiEEENS5_IJlNS5_IJSB_SK_EEElEEEEENSJ_INS5_IJNS5_IJNS5_IJNSA_ILi8EEESK_NSA_ILi4EEEEEEiEEENS5_IJNS5_IJNSA_ILi16EEESK_SK_EEEiEEEiEEENS5_IJNS5_IJNS5_IJSF_SU_NSA_ILi1024EEEEEENSA_ILi4096EEEEEENS5_IJNS5_IJSB_NSA_ILi512EEENSA_ILi32EEEEEElEEElEEEEEEEESI_NS5_IJlSB_lEEENS4_8TiledMMAINS4_8MMA_AtomIJNS4_4SM904GMMA6SPARSE29GMMA_64x256x32_F32BF16BF16_SSILNS1D_5MajorE0ELS1G_0ELNS1D_7ScaleInE1ELS1H_1ELNS1D_9SparseSelE0EEEEEENSJ_ISC_NS5_IJNSA_ILi0EEES1L_S1L_EEEEENS5_IJNS4_10UnderscoreES1O_S1O_EEEEENS4_13SM90_TMA_LOADENS4_14ComposedLayoutINS4_7SwizzleILi2ELi4ELi3EEENS4_25smem_sparse_ptr_flag_bitsILi2ELi16EEENSJ_INS5_IJNS5_IJSB_SQ_EEENS5_IJSK_S13_EEEEEENS5_IJNS5_IJS1L_SF_EEESN_EEEEEEEvNS4_8identityES1R_NS1S_INS1T_ILi3ELi4ELi3EEENS4_18smem_ptr_flag_bitsILi16EEENSJ_INS5_IJSQ_SF_EEENS5_IJSF_SB_EEEEEEEvS24_EENS_8epilogue10collective6detail29Sm90TmaWarpSpecializedAdapterINS2E_15DefaultEpilogueIfNS5_IJSB_llEEES2I_NS2D_6thread17LinearCombinationIfLi1EffLNS2J_9ScaleType4KindE0ELNS_15FloatRoundStyleE2EfEENS1_15EpilogueDefaultEEEEEvvEEEEvNT_6ParamsE --------------------------
	.section	.text._ZN7cutlass13device_kernelINS_4gemm6kernel13GemmUniversalIN4cute5tupleIJiiiiEEENS1_10collective13CollectiveMmaINS1_40MainloopSm90TmaGmmaWarpSpecializedSparseILi6ENS5_IJNS4_1CILi1EEESB_SB_EEENS1_32KernelTmaWarpSpecializedPingpongEEENS5_IJNSA_ILi64EEENSA_ILi256EEESF_EEENS_10bfloat16_tENS5_IJNS4_6LayoutINS5_IJiNS5_IJNSA_ILi2EEEiEEEiEEENS5_IJlNS5_IJSB_SK_EEElEEEEENSJ_INS5_IJNS5_IJNS5_IJNSA_ILi8EEESK_NSA_ILi4EEEEEEiEEENS5_IJNS5_IJNSA_ILi16EEESK_SK_EEEiEEEiEEENS5_IJNS5_IJNS5_IJSF_SU_NSA_ILi1024EEEEEENSA_ILi4096EEEEEENS5_IJNS5_IJSB_NSA_ILi512EEENSA_ILi32EEEEEElEEElEEEEEEEESI_NS5_IJlSB_lEEENS4_8TiledMMAINS4_8MMA_AtomIJNS4_4SM904GMMA6SPARSE29GMMA_64x256x32_F32BF16BF16_SSILNS1D_5MajorE0ELS1G_0ELNS1D_7ScaleInE1ELS1H_1ELNS1D_9SparseSelE0EEEEEENSJ_ISC_NS5_IJNSA_ILi0EEES1L_S1L_EEEEENS5_IJNS4_10UnderscoreES1O_S1O_EEEEENS4_13SM90_TMA_LOADENS4_14ComposedLayoutINS4_7SwizzleILi2ELi4ELi3EEENS4_25smem_sparse_ptr_flag_bitsILi2ELi16EEENSJ_INS5_IJNS5_IJSB_SQ_EEENS5_IJSK_S13_EEEEEENS5_IJNS5_IJS1L_SF_EEESN_EEEEEEEvNS4_8identityES1R_NS1S_INS1T_ILi3ELi4ELi3EEENS4_18smem_ptr_flag_bitsILi16EEENSJ_INS5_IJSQ_SF_EEENS5_IJSF_SB_EEEEEEEvS24_EENS_8epilogue10collective6detail29Sm90TmaWarpSpecializedAdapterINS2E_15DefaultEpilogueIfNS5_IJSB_llEEES2I_NS2D_6thread17LinearCombinationIfLi1EffLNS2J_9ScaleType4KindE0ELNS_15FloatRoundStyleE2EfEENS1_15EpilogueDefaultEEEEEvvEEEEvNT_6ParamsE,"ax",@progbits
	.align	128
.text._ZN7cutlass13device_kernelINS_4gemm6kernel13GemmUniversalIN4cute5tupleIJiiiiEEENS1_10collective13CollectiveMmaINS1_40MainloopSm90TmaGmmaWarpSpecializedSparseILi6ENS5_IJNS4_1CILi1EEESB_SB_EEENS1_32KernelTmaWarpSpecializedPingpongEEENS5_IJNSA_ILi64EEENSA_ILi256EEESF_EEENS_10bfloat16_tENS5_IJNS4_6LayoutINS5_IJiNS5_IJNSA_ILi2EEEiEEEiEEENS5_IJlNS5_IJSB_SK_EEElEEEEENSJ_INS5_IJNS5_IJNS5_IJNSA_ILi8EEESK_NSA_ILi4EEEEEEiEEENS5_IJNS5_IJNSA_ILi16EEESK_SK_EEEiEEEiEEENS5_IJNS5_IJNS5_IJSF_SU_NSA_ILi1024EEEEEENSA_ILi4096EEEEEENS5_IJNS5_IJSB_NSA_ILi512EEENSA_ILi32EEEEEElEEElEEEEEEEESI_NS5_IJlSB_lEEENS4_8TiledMMAINS4_8MMA_AtomIJNS4_4SM904GMMA6SPARSE29GMMA_64x256x32_F32BF16BF16_SSILNS1D_5MajorE0ELS1G_0ELNS1D_7ScaleInE1ELS1H_1ELNS1D_9SparseSelE0EEEEEENSJ_ISC_NS5_IJNSA_ILi0EEES1L_S1L_EEEEENS5_IJNS4_10UnderscoreES1O_S1O_EEEEENS4_13SM90_TMA_LOADENS4_14ComposedLayoutINS4_7SwizzleILi2ELi4ELi3EEENS4_25smem_sparse_ptr_flag_bitsILi2ELi16EEENSJ_INS5_IJNS5_IJSB_SQ_EEENS5_IJSK_S13_EEEEEENS5_IJNS5_IJS1L_SF_EEESN_EEEEEEEvNS4_8identityES1R_NS1S_INS1T_ILi3ELi4ELi3EEENS4_18smem_ptr_flag_bitsILi16EEENSJ_INS5_IJSQ_SF_EEENS5_IJSF_SB_EEEEEEEvS24_EENS_8epilogue10collective6detail29Sm90TmaWarpSpecializedAdapterINS2E_15DefaultEpilogueIfNS5_IJSB_llEEES2I_NS2D_6thread17LinearCombinationIfLi1EffLNS2J_9ScaleType4KindE0ELNS_15FloatRoundStyleE2EfEENS1_15EpilogueDefaultEEEEEvvEEEEvNT_6ParamsE:
        .type           _ZN7cutlass13device_kernelINS_4gemm6kernel13GemmUniversalIN4cute5tupleIJiiiiEEENS1_10collective13CollectiveMmaINS1_40MainloopSm90TmaGmmaWarpSpecializedSparseILi6ENS5_IJNS4_1CILi1EEESB_SB_EEENS1_32KernelTmaWarpSpecializedPingpongEEENS5_IJNSA_ILi64EEENSA_ILi256EEESF_EEENS_10bfloat16_tENS5_IJNS4_6LayoutINS5_IJiNS5_IJNSA_ILi2EEEiEEEiEEENS5_IJlNS5_IJSB_SK_EEElEEEEENSJ_INS5_IJNS5_IJNS5_IJNSA_ILi8EEESK_NSA_ILi4EEEEEEiEEENS5_IJNS5_IJNSA_ILi16EEESK_SK_EEEiEEEiEEENS5_IJNS5_IJNS5_IJSF_SU_NSA_ILi1024EEEEEENSA_ILi4096EEEEEENS5_IJNS5_IJSB_NSA_ILi512EEENSA_ILi32EEEEEElEEElEEEEEEEESI_NS5_IJlSB_lEEENS4_8TiledMMAINS4_8MMA_AtomIJNS4_4SM904GMMA6SPARSE29GMMA_64x256x32_F32BF16BF16_SSILNS1D_5MajorE0ELS1G_0ELNS1D_7ScaleInE1ELS1H_1ELNS1D_9SparseSelE0EEEEEENSJ_ISC_NS5_IJNSA_ILi0EEES1L_S1L_EEEEENS5_IJNS4_10UnderscoreES1O_S1O_EEEEENS4_13SM90_TMA_LOADENS4_14ComposedLayoutINS4_7SwizzleILi2ELi4ELi3EEENS4_25smem_sparse_ptr_flag_bitsILi2ELi16EEENSJ_INS5_IJNS5_IJSB_SQ_EEENS5_IJSK_S13_EEEEEENS5_IJNS5_IJS1L_SF_EEESN_EEEEEEEvNS4_8identityES1R_NS1S_INS1T_ILi3ELi4ELi3EEENS4_18smem_ptr_flag_bitsILi16EEENSJ_INS5_IJSQ_SF_EEENS5_IJSF_SB_EEEEEEEvS24_EENS_8epilogue10collective6detail29Sm90TmaWarpSpecializedAdapterINS2E_15DefaultEpilogueIfNS5_IJSB_llEEES2I_NS2D_6thread17LinearCombinationIfLi1EffLNS2J_9ScaleType4KindE0ELNS_15FloatRoundStyleE2EfEENS1_15EpilogueDefaultEEEEEvvEEEEvNT_6ParamsE,@function
        .size           _ZN7cutlass13device_kernelINS_4gemm6kernel13GemmUniversalIN4cute5tupleIJiiiiEEENS1_10collective13CollectiveMmaINS1_40MainloopSm90TmaGmmaWarpSpecializedSparseILi6ENS5_IJNS4_1CILi1EEESB_SB_EEENS1_32KernelTmaWarpSpecializedPingpongEEENS5_IJNSA_ILi64EEENSA_ILi256EEESF_EEENS_10bfloat16_tENS5_IJNS4_6LayoutINS5_IJiNS5_IJNSA_ILi2EEEiEEEiEEENS5_IJlNS5_IJSB_SK_EEElEEEEENSJ_INS5_IJNS5_IJNS5_IJNSA_ILi8EEESK_NSA_ILi4EEEEEEiEEENS5_IJNS5_IJNSA_ILi16EEESK_SK_EEEiEEEiEEENS5_IJNS5_IJNS5_IJSF_SU_NSA_ILi1024EEEEEENSA_ILi4096EEEEEENS5_IJNS5_IJSB_NSA_ILi512EEENSA_ILi32EEEEEElEEElEEEEEEEESI_NS5_IJlSB_lEEENS4_8TiledMMAINS4_8MMA_AtomIJNS4_4SM904GMMA6SPARSE29GMMA_64x256x32_F32BF16BF16_SSILNS1D_5MajorE0ELS1G_0ELNS1D_7ScaleInE1ELS1H_1ELNS1D_9SparseSelE0EEEEEENSJ_ISC_NS5_IJNSA_ILi0EEES1L_S1L_EEEEENS5_IJNS4_10UnderscoreES1O_S1O_EEEEENS4_13SM90_TMA_LOADENS4_14ComposedLayoutINS4_7SwizzleILi2ELi4ELi3EEENS4_25smem_sparse_ptr_flag_bitsILi2ELi16EEENSJ_INS5_IJNS5_IJSB_SQ_EEENS5_IJSK_S13_EEEEEENS5_IJNS5_IJS1L_SF_EEESN_EEEEEEEvNS4_8identityES1R_NS1S_INS1T_ILi3ELi4ELi3EEENS4_18smem_ptr_flag_bitsILi16EEENSJ_INS5_IJSQ_SF_EEENS5_IJSF_SB_EEEEEEEvS24_EENS_8epilogue10collective6detail29Sm90TmaWarpSpecializedAdapterINS2E_15DefaultEpilogueIfNS5_IJSB_llEEES2I_NS2D_6thread17LinearCombinationIfLi1EffLNS2J_9ScaleType4KindE0ELNS_15FloatRoundStyleE2EfEENS1_15EpilogueDefaultEEEEEvvEEEEvNT_6ParamsE,(.L_x_320 - _ZN7cutlass13device_kernelINS_4gemm6kernel13GemmUniversalIN4cute5tupleIJiiiiEEENS1_10collective13CollectiveMmaINS1_40MainloopSm90TmaGmmaWarpSpecializedSparseILi6ENS5_IJNS4_1CILi1EEESB_SB_EEENS1_32KernelTmaWarpSpecializedPingpongEEENS5_IJNSA_ILi64EEENSA_ILi256EEESF_EEENS_10bfloat16_tENS5_IJNS4_6LayoutINS5_IJiNS5_IJNSA_ILi2EEEiEEEiEEENS5_IJlNS5_IJSB_SK_EEElEEEEENSJ_INS5_IJNS5_IJNS5_IJNSA_ILi8EEESK_NSA_ILi4EEEEEEiEEENS5_IJNS5_IJNSA_ILi16EEESK_SK_EEEiEEEiEEENS5_IJNS5_IJNS5_IJSF_SU_NSA_ILi1024EEEEEENSA_ILi4096EEEEEENS5_IJNS5_IJSB_NSA_ILi512EEENSA_ILi32EEEEEElEEElEEEEEEEESI_NS5_IJlSB_lEEENS4_8TiledMMAINS4_8MMA_AtomIJNS4_4SM904GMMA6SPARSE29GMMA_64x256x32_F32BF16BF16_SSILNS1D_5MajorE0ELS1G_0ELNS1D_7ScaleInE1ELS1H_1ELNS1D_9SparseSelE0EEEEEENSJ_ISC_NS5_IJNSA_ILi0EEES1L_S1L_EEEEENS5_IJNS4_10UnderscoreES1O_S1O_EEEEENS4_13SM90_TMA_LOADENS4_14ComposedLayoutINS4_7SwizzleILi2ELi4ELi3EEENS4_25smem_sparse_ptr_flag_bitsILi2ELi16EEENSJ_INS5_IJNS5_IJSB_SQ_EEENS5_IJSK_S13_EEEEEENS5_IJNS5_IJS1L_SF_EEESN_EEEEEEEvNS4_8identityES1R_NS1S_INS1T_ILi3ELi4ELi3EEENS4_18smem_ptr_flag_bitsILi16EEENSJ_INS5_IJSQ_SF_EEENS5_IJSF_SB_EEEEEEEvS24_EENS_8epilogue10collective6detail29Sm90TmaWarpSpecializedAdapterINS2E_15DefaultEpilogueIfNS5_IJSB_llEEES2I_NS2D_6thread17LinearCombinationIfLi1EffLNS2J_9ScaleType4KindE0ELNS_15FloatRoundStyleE2EfEENS1_15EpilogueDefaultEEEEEvvEEEEvNT_6ParamsE)
        .other          _ZN7cutlass13device_kernelINS_4gemm6kernel13GemmUniversalIN4cute5tupleIJiiiiEEENS1_10collective13CollectiveMmaINS1_40MainloopSm90TmaGmmaWarpSpecializedSparseILi6ENS5_IJNS4_1CILi1EEESB_SB_EEENS1_32KernelTmaWarpSpecializedPingpongEEENS5_IJNSA_ILi64EEENSA_ILi256EEESF_EEENS_10bfloat16_tENS5_IJNS4_6LayoutINS5_IJiNS5_IJNSA_ILi2EEEiEEEiEEENS5_IJlNS5_IJSB_SK_EEElEEEEENSJ_INS5_IJNS5_IJNS5_IJNSA_ILi8EEESK_NSA_ILi4EEEEEEiEEENS5_IJNS5_IJNSA_ILi16EEESK_SK_EEEiEEEiEEENS5_IJNS5_IJNS5_IJSF_SU_NSA_ILi1024EEEEEENSA_ILi4096EEEEEENS5_IJNS5_IJSB_NSA_ILi512EEENSA_ILi32EEEEEElEEElEEEEEEEESI_NS5_IJlSB_lEEENS4_8TiledMMAINS4_8MMA_AtomIJNS4_4SM904GMMA6SPARSE29GMMA_64x256x32_F32BF16BF16_SSILNS1D_5MajorE0ELS1G_0ELNS1D_7ScaleInE1ELS1H_1ELNS1D_9SparseSelE0EEEEEENSJ_ISC_NS5_IJNSA_ILi0EEES1L_S1L_EEEEENS5_IJNS4_10UnderscoreES1O_S1O_EEEEENS4_13SM90_TMA_LOADENS4_14ComposedLayoutINS4_7SwizzleILi2ELi4ELi3EEENS4_25smem_sparse_ptr_flag_bitsILi2ELi16EEENSJ_INS5_IJNS5_IJSB_SQ_EEENS5_IJSK_S13_EEEEEENS5_IJNS5_IJS1L_SF_EEESN_EEEEEEEvNS4_8identityES1R_NS1S_INS1T_ILi3ELi4ELi3EEENS4_18smem_ptr_flag_bitsILi16EEENSJ_INS5_IJSQ_SF_EEENS5_IJSF_SB_EEEEEEEvS24_EENS_8epilogue10collective6detail29Sm90TmaWarpSpecializedAdapterINS2E_15DefaultEpilogueIfNS5_IJSB_llEEES2I_NS2D_6thread17LinearCombinationIfLi1EffLNS2J_9ScaleType4KindE0ELNS_15FloatRoundStyleE2EfEENS1_15EpilogueDefaultEEEEEvvEEEEvNT_6ParamsE,@"STO_CUDA_ENTRY STV_DEFAULT"
_ZN7cutlass13device_kernelINS_4gemm6kernel13GemmUniversalIN4cute5tupleIJiiiiEEENS1_10collective13CollectiveMmaINS1_40MainloopSm90TmaGmmaWarpSpecializedSparseILi6ENS5_IJNS4_1CILi1EEESB_SB_EEENS1_32KernelTmaWarpSpecializedPingpongEEENS5_IJNSA_ILi64EEENSA_ILi256EEESF_EEENS_10bfloat16_tENS5_IJNS4_6LayoutINS5_IJiNS5_IJNSA_ILi2EEEiEEEiEEENS5_IJlNS5_IJSB_SK_EEElEEEEENSJ_INS5_IJNS5_IJNS5_IJNSA_ILi8EEESK_NSA_ILi4EEEEEEiEEENS5_IJNS5_IJNSA_ILi16EEESK_SK_EEEiEEEiEEENS5_IJNS5_IJNS5_IJSF_SU_NSA_ILi1024EEEEEENSA_ILi4096EEEEEENS5_IJNS5_IJSB_NSA_ILi512EEENSA_ILi32EEEEEElEEElEEEEEEEESI_NS5_IJlSB_lEEENS4_8TiledMMAINS4_8MMA_AtomIJNS4_4SM904GMMA6SPARSE29GMMA_64x256x32_F32BF16BF16_SSILNS1D_5MajorE0ELS1G_0ELNS1D_7ScaleInE1ELS1H_1ELNS1D_9SparseSelE0EEEEEENSJ_ISC_NS5_IJNSA_ILi0EEES1L_S1L_EEEEENS5_IJNS4_10UnderscoreES1O_S1O_EEEEENS4_13SM90_TMA_LOADENS4_14ComposedLayoutINS4_7SwizzleILi2ELi4ELi3EEENS4_25smem_sparse_ptr_flag_bitsILi2ELi16EEENSJ_INS5_IJNS5_IJSB_SQ_EEENS5_IJSK_S13_EEEEEENS5_IJNS5_IJS1L_SF_EEESN_EEEEEEEvNS4_8identityES1R_NS1S_INS1T_ILi3ELi4ELi3EEENS4_18smem_ptr_flag_bitsILi16EEENSJ_INS5_IJSQ_SF_EEENS5_IJSF_SB_EEEEEEEvS24_EENS_8epilogue10collective6detail29Sm90TmaWarpSpecializedAdapterINS2E_15DefaultEpilogueIfNS5_IJSB_llEEES2I_NS2D_6thread17LinearCombinationIfLi1EffLNS2J_9ScaleType4KindE0ELNS_15FloatRoundStyleE2EfEENS1_15EpilogueDefaultEEEEEvvEEEEvNT_6ParamsE:
[----:B------:R-:W-:Y:S01]  /*0000*/  LDC R1, c[0x0][0x28] ;  /* 0x00000a00ff017b82 */ /* 0x000fe20000000800 */
[----:B------:R-:W0:Y:S01]  /*0010*/  S2R R13, SR_TID.X ;  /* 0x00000000000d7919 */ /* 0x000e220000002100 */
[----:B------:R-:W-:Y:S01]  /*0020*/  ELECT P0, URZ, PT ;  /* 0x00000000003f782f */ /* 0x000fe20003800000 */
[----:B------:R-:W-:Y:S01]  /*0030*/  BSSY B0, `(.L_x_0) ;  /* 0x0000012000007945 */ /* 0x000fe20003800000 */
[--C-:B0-----:R-:W-:Y:S02]  /*0040*/  SHF.R.U32.HI R0, RZ, 0x5, R13.reuse ;  /* 0x00000005ff007819 */ /* 0x101fe4000001160d */
[----:B------:R-:W-:-:S03]  /*0050*/  SHF.R.U32.HI R4, RZ, 0x7, R13 ;  /* 0x00000007ff047819 */ /* 0x000fc6000001160d */
[----:B------:R-:W0:Y:S04]  /*0060*/  SHFL.IDX PT, R2, R0, RZ, 0x1f ;  /* 0x00001fff00027589 */ /* 0x000e2800000e0000 */
[----:B------:R1:W2:Y:S01]  /*0070*/  SHFL.IDX PT, R5, R4, RZ, 0x1f ;  /* 0x00001fff04057589 */ /* 0x0002a200000e0000 */
[----:B0-----:R-:W-:-:S13]  /*0080*/  ISETP.NE.OR P0, PT, R2, RZ, !P0 ;  /* 0x000000ff0200720c */ /* 0x001fda0004705670 */
[----:B-12---:R-:W-:Y:S05]  /*0090*/  @P0 BRA `(.L_x_1) ;  /* 0x00000000002c0947 */ /* 0x006fea0003800000 */
[----:B------:R-:W-:Y:S02]  /*00a0*/  ULDC.64 UR4, c[0x0][0x198] ;  /* 0x0000660000047ab9 */ /* 0x000fe40000000a00 */
[----:B------:R-:W-:Y:S02]  /*00b0*/  UIADD3 UR6, UP0, UR4, 0xf0, URZ ;  /* 0x000000f004067890 */ /* 0x000fe4000ff1e03f */
[----:B------:R-:W-:Y:S02]  /*00c0*/  UIADD3 UR8, UP1, UR4, 0x1f0, URZ ;  /* 0x000001f004087890 */ /* 0x000fe4000ff3e03f */
[----:B------:R-:W-:Y:S02]  /*00d0*/  UIADD3 UR4, UP2, UR4, 0x2f0, URZ ;  /* 0x000002f004047890 */ /* 0x000fe4000ff5e03f */
[----:B------:R-:W-:Y:S02]  /*00e0*/  UIADD3.X UR7, URZ, UR5, URZ, UP0, !UPT ;  /* 0x000000053f077290 */ /* 0x000fe400087fe43f */
[----:B------:R-:W-:-:S02]  /*00f0*/  UIADD3.X UR9, URZ, UR5, URZ, UP1, !UPT ;  /* 0x000000053f097290 */ /* 0x000fc40008ffe43f */
[----:B------:R-:W-:-:S05]  /*0100*/  UIADD3.X UR5, URZ, UR5, URZ, UP2, !UPT ;  /* 0x000000053f057290 */ /* 0x000fca00097fe43f */
[----:B------:R0:W-:Y:S02]  /*0110*/  UTMACCTL.PF [UR6] ;  /* 0x00000000060079b9 */ /* 0x0001e40008040000 */
[----:B------:R0:W-:Y:S02]  /*0120*/  UTMACCTL.PF [UR8] ;  /* 0x00000000080079b9 */ /* 0x0001e40008040000 */
[----:B------:R0:W-:Y:S02]  /*0130*/  UTMACCTL.PF [UR4] ;  /* 0x00000000040079b9 */ /* 0x0001e40008040000 */
[----:B0-----:R-:W-:Y:S01]  /*0140*/  NOP ;  /* 0x0000000000007918 */ /* 0x001fe20000000000 */
.L_x_1:
[----:B------:R-:W-:Y:S05]  /*0150*/  BSYNC B0 ;  /* 0x0000000000007941 */ /* 0x000fea0003800000 */
.L_x_0:
[----:B------:R-:W0:Y:S02]  /*0160*/  SHFL.IDX PT, R3, R0, RZ, 0x1f ;  /* 0x00001fff00037589 */ /* 0x000e2400000e0000 */
[----:B0-----:R-:W-:-:S13]  /*0170*/  ISETP.NE.AND P0, PT, R3, RZ, PT ;  /* 0x000000ff0300720c */ /* 0x001fda0003f05270 */
[----:B------:R-:W-:Y:S05]  /*0180*/  @P0 BRA `(.L_x_2) ;  /* 0x0000000000680947 */ /* 0x000fea0003800000 */
[----:B------:R-:W0:Y:S01]  /*0190*/  S2UR UR8, SR_CgaCtaId ;  /* 0x00000000000879c3 */ /* 0x000e220000008800 */
[----:B------:R-:W-:Y:S01]  /*01a0*/  UMOV UR4, 0x400 ;  /* 0x0000040000047882 */ /* 0x000fe20000000000 */
[----:B------:R-:W-:Y:S01]  /*01b0*/  UMOV UR5, 0x1 ;  /* 0x0000000100057882 */ /* 0x000fe20000000000 */
[----:B------:R-:W-:Y:S01]  /*01c0*/  UMOV UR6, 0x80 ;  /* 0x0000008000067882 */ /* 0x000fe20000000000 */
[----:B------:R-:W-:Y:S01]  /*01d0*/  ELECT P0, URZ, PT ;  /* 0x00000000003f782f */ /* 0x000fe20003800000 */
[----:B------:R-:W-:-:S04]  /*01e0*/  UIADD3 UR6, -UR6, 0x100000, URZ ;  /* 0x0010000006067890 */ /* 0x000fc8000fffe13f */
[----:B------:R-:W-:Y:S02]  /*01f0*/  USHF.L.U32 UR7, UR6, 0xb, URZ ;  /* 0x0000000b06077899 */ /* 0x000fe4000800063f */
[----:B------:R-:W-:Y:S02]  /*0200*/  USHF.L.U32 UR6, UR6, 0x1, URZ ;  /* 0x0000000106067899 */ /* 0x000fe4000800063f */
[----:B0-----:R-:W-:Y:S02]  /*0210*/  ULEA UR8, UR8, UR4, 0x18 ;  /* 0x0000000408087291 */ /* 0x001fe4000f8ec03f */
[----:B------:R-:W-:-:S04]  /*0220*/  UIADD3 UR4, -UR5, 0x100000, URZ ;  /* 0x0010000005047890 */ /* 0x000fc8000fffe13f */
[----:B------:R-:W-:Y:S02]  /*0230*/  USHF.L.U32 UR5, UR4, 0xb, URZ ;  /* 0x0000000b04057899 */ /* 0x000fe4000800063f */
[----:B------:R-:W-:Y:S01]  /*0240*/  USHF.L.U32 UR4, UR4, 0x1, URZ ;  /* 0x0000000104047899 */ /* 0x000fe2000800063f */
[----:B------:R-:W0:Y:S11]  /*0250*/  FENCE.VIEW.ASYNC.S ;  /* 0x00000000000073c6 */ /* 0x000e360000000000 */
[----:B0-----:R0:W1:Y:S01]  /*0260*/  SYNCS.EXCH.64 URZ, [UR8], UR4 ;  /* 0x00000004083f75b2 */ /* 0x0010620008000100 */
[----:B------:R0:W2:Y:S01]  /*0270*/  SYNCS.EXCH.64 URZ, [UR8+0x30], UR6 ;  /* 0x00003006083f75b2 */ /* 0x0000a20008000100 */
[----:B------:R0:W3:Y:S01]  /*0280*/  SYNCS.EXCH.64 URZ, [UR8+0x8], UR4 ;  /* 0x00000804083f75b2 */ /* 0x0000e20008000100 */
[----:B------:R0:W4:Y:S01]  /*0290*/  SYNCS.EXCH.64 URZ, [UR8+0x38], UR6 ;  /* 0x00003806083f75b2 */ /* 0x0001220008000100 */
[----:B------:R0:W0:Y:S01]  /*02a0*/  SYNCS.EXCH.64 URZ, [UR8+0x10], UR4 ;  /* 0x00001004083f75b2 */ /* 0x0000220008000100 */
[----:B------:R0:W0:Y:S01]  /*02b0*/  SYNCS.EXCH.64 URZ, [UR8+0x40], UR6 ;  /* 0x00004006083f75b2 */ /* 0x0000220008000100 */
[----:B------:R0:W0:Y:S01]  /*02c0*/  SYNCS.EXCH.64 URZ, [UR8+0x18], UR4 ;  /* 0x00001804083f75b2 */ /* 0x0000220008000100 */
[----:B------:R0:W0:Y:S01]  /*02d0*/  SYNCS.EXCH.64 URZ, [UR8+0x48], UR6 ;  /* 0x00004806083f75b2 */ /* 0x0000220008000100 */
[----:B------:R0:W0:Y:S01]  /*02e0*/  SYNCS.EXCH.64 URZ, [UR8+0x20], UR4 ;  /* 0x00002004083f75b2 */ /* 0x0000220008000100 */
[----:B------:R0:W0:Y:S01]  /*02f0*/  SYNCS.EXCH.64 URZ, [UR8+0x50], UR6 ;  /* 0x00005006083f75b2 */ /* 0x0000220008000100 */
[----:B------:R0:W0:Y:S01]  /*0300*/  SYNCS.EXCH.64 URZ, [UR8+0x28], UR4 ;  /* 0x00002804083f75b2 */ /* 0x0000220008000100 */
[----:B------:R0:W0:Y:S01]  /*0310*/  SYNCS.EXCH.64 URZ, [UR8+0x58], UR6 ;  /* 0x00005806083f75b2 */ /* 0x0000220008000100 */
[----:B------:R-:W-:Y:S01]  /*0320*/  NOP ;  /* 0x0000000000007918 */ /* 0x000fe20000000000 */
.L_x_2:
[----:B------:R-:W5:Y:S01]  /*0330*/  SHFL.IDX PT, R6, R0, RZ, 0x1f ;  /* 0x00001fff00067589 */ /* 0x000f6200000e0000 */
[----:B------:R-:W-:Y:S01]  /*0340*/  ELECT P0, URZ, PT ;  /* 0x00000000003f782f */ /* 0x000fe20003800000 */
[----:B------:R-:W-:Y:S01]  /*0350*/  NOP ;  /* 0x0000000000007918 */ /* 0x000fe20000000000 */
[----:B------:R-:W-:Y:S01]  /*0360*/  ELECT P1, URZ, PT ;  /* 0x00000000003f782f */ /* 0x000fe20003820000 */
[----:B------:R1:W2:Y:S01]  /*0370*/  SHFL.IDX PT, R3, R0, RZ, 0x1f ;  /* 0x00001fff00037589 */ /* 0x0002a200000e0000 */
[----:B0-----:R-:W-:Y:S01]  /*0380*/  UMOV UR4, 0x20 ;  /* 0x0000002000047882 */ /* 0x001fe20000000000 */
[----:B------:R-:W-:Y:S01]  /*0390*/  UMOV UR11, 0x80 ;  /* 0x00000080000b7882 */ /* 0x000fe20000000000 */
[----:B------:R-:W-:Y:S01]  /*03a0*/  NOP ;  /* 0x0000000000007918 */ /* 0x000fe20000000000 */
[----:B------:R-:W0:Y:S01]  /*03b0*/  SHFL.IDX PT, R4, R4, RZ, 0x1f ;  /* 0x00001fff04047589 */ /* 0x000e2200000e0000 */
[C---:B------:R-:W-:Y:S01]  /*03c0*/  VIADD R34, R5.reuse, 0xffffffff ;  /* 0xffffffff05227836 */ /* 0x040fe20000000000 */
[----:B------:R-:W-:Y:S01]  /*03d0*/  ULDC.64 UR16, c[0x0][0x208] ;  /* 0x0000820000107ab9 */ /* 0x000fe20000000a00 */
[----:B------:R-:W-:-:S02]  /*03e0*/  ISETP.NE.AND P2, PT, R5, RZ, PT ;  /* 0x000000ff0500720c */ /* 0x000fc40003f45270 */
[----:B-1----:R-:W-:Y:S02]  /*03f0*/  SHF.R.S32.HI R0, RZ, 0x1f, R13 ;  /* 0x0000001fff007819 */ /* 0x002fe4000001140d */
[----:B------:R-:W-:Y:S02]  /*0400*/  ISETP.GE.U32.AND P3, PT, R34, 0x2, PT ;  /* 0x000000022200780c */ /* 0x000fe40003f66070 */
[----:B------:R-:W-:-:S04]  /*0410*/  LEA.HI R0, R0, R13, RZ, 0x7 ;  /* 0x0000000d00007211 */ /* 0x000fc800078f38ff */
[----:B------:R-:W-:Y:S02]  /*0420*/  LOP3.LUT R0, R0, 0xffffff80, RZ, 0xc0, !PT ;  /* 0xffffff8000007812 */ /* 0x000fe400078ec0ff */
[----:B-----5:R-:W-:-:S03]  /*0430*/  ISETP.NE.OR P0, PT, R6, RZ, !P0 ;  /* 0x000000ff0600720c */ /* 0x020fc60004705670 */
[----:B------:R-:W-:Y:S01]  /*0440*/  IMAD.IADD R14, R13, 0x1, -R0 ;  /* 0x000000010d0e7824 */ /* 0x000fe200078e0a00 */
[----:B--2---:R-:W-:Y:S02]  /*0450*/  ISETP.NE.OR P1, PT, R3, RZ, !P1 ;  /* 0x000000ff0300720c */ /* 0x004fe40004f25670 */
[----:B------:R-:W-:Y:S02]  /*0460*/  SHF.R.S32.HI R3, RZ, 0x1f, R2 ;  /* 0x0000001fff037819 */ /* 0x000fe40000011402 */
[----:B0-----:R-:W-:Y:S02]  /*0470*/  R2UR UR12, R4 ;  /* 0x00000000040c72ca */ /* 0x001fe400000e0000 */
[----:B------:R-:W-:-:S03]  /*0480*/  LEA.HI R3, R3, R2, RZ, 0x2 ;  /* 0x0000000203037211 */ /* 0x000fc600078f10ff */
[----:B------:R-:W-:Y:S01]  /*0490*/  VOTEU.ALL UP0, P0 ;  /* 0x00000000003f7886 */ /* 0x000fe20000000000 */
[----:B------:R-:W-:-:S03]  /*04a0*/  LOP3.LUT R3, R3, 0xfffffffc, RZ, 0xc0, !PT ;  /* 0xfffffffc03037812 */ /* 0x000fc600078ec0ff */
[----:B------:R-:W-:Y:S01]  /*04b0*/  VOTEU.ALL UP1, P1 ;  /* 0x00000000003f7886 */ /* 0x000fe20000820000 */
[----:B------:R-:W0:Y:S01]  /*04c0*/  @!UP0 S2UR UR7, SR_CgaCtaId ;  /* 0x00000000000789c3 */ /* 0x000e220000008800 */
[----:B------:R-:W-:Y:S01]  /*04d0*/  @!UP0 UMOV UR6, 0x400 ;  /* 0x0000040000068882 */ /* 0x000fe20000000000 */
[----:B------:R-:W-:-:S04]  /*04e0*/  @!UP0 UIADD3 UR4, -UR4, 0x100000, URZ ;  /* 0x0010000004048890 */ /* 0x000fc8000fffe13f */
[----:B------:R-:W-:Y:S02]  /*04f0*/  @!UP0 USHF.L.U32 UR5, UR4, 0xb, URZ ;  /* 0x0000000b04058899 */ /* 0x000fe4000800063f */
[----:B------:R-:W-:Y:S01]  /*0500*/  @!UP0 USHF.L.U32 UR4, UR4, 0x1, URZ ;  /* 0x0000000104048899 */ /* 0x000fe2000800063f */
[----:B------:R-:W-:Y:S01]  /*0510*/  IMAD.IADD R12, R2, 0x1, -R3 ;  /* 0x00000001020c7824 */ /* 0x000fe200078e0a03 */
[----:B------:R-:W-:Y:S01]  /*0520*/  @!UP1 UMOV UR9, 0x400 ;  /* 0x0000040000099882 */ /* 0x000fe20000000000 */
[----:B------:R-:W-:Y:S01]  /*0530*/  VOTEU.ALL UP2, P1 ;  /* 0x00000000003f7886 */ /* 0x000fe20000840000 */
[----:B------:R-:W-:Y:S01]  /*0540*/  VOTEU.ALL UP3, P1 ;  /* 0x00000000003f7886 */ /* 0x000fe20000860000 */
[----:B------:R-:W-:Y:S01]  /*0550*/  VOTEU.ALL UP4, P1 ;  /* 0x00000000003f7886 */ /* 0x000fe20000880000 */
[----:B------:R-:W1:Y:S01]  /*0560*/  @!UP1 S2UR UR10, SR_CgaCtaId ;  /* 0x00000000000a99c3 */ /* 0x000e620000008800 */
[----:B------:R-:W-:Y:S01]  /*0570*/  VOTEU.ALL UP5, P1 ;  /* 0x00000000003f7886 */ /* 0x000fe200008a0000 */
[----:B0-----:R-:W-:-:S02]  /*0580*/  @!UP0 ULEA UR8, UR7, UR6, 0x18 ;  /* 0x0000000607088291 */ /* 0x001fc4000f8ec03f */
[----:B------:R-:W-:-:S04]  /*0590*/  @!UP1 UIADD3 UR6, -UR11, 0x100000, URZ ;  /* 0x001000000b069890 */ /* 0x000fc8000fffe13f */
[----:B------:R-:W-:Y:S02]  /*05a0*/  @!UP1 USHF.L.U32 UR7, UR6, 0xb, URZ ;  /* 0x0000000b06079899 */ /* 0x000fe4000800063f */
[----:B------:R-:W-:Y:S01]  /*05b0*/  @!UP1 USHF.L.U32 UR6, UR6, 0x1, URZ ;  /* 0x0000000106069899 */ /* 0x000fe2000800063f */
[----:B------:R-:W-:Y:S01]  /*05c0*/  VOTEU.ALL UP0, P0 ;  /* 0x00000000003f7886 */ /* 0x000fe20000000000 */
[----:B-1----:R-:W-:Y:S01]  /*05d0*/  @!UP1 ULEA UR9, UR10, UR9, 0x18 ;  /* 0x000000090a099291 */ /* 0x002fe2000f8ec03f */
[----:B------:R-:W-:Y:S02]  /*05e0*/  VOTEU.ALL UP1, P0 ;  /* 0x00000000003f7886 */ /* 0x000fe40000020000 */
[----:B------:R-:W-:Y:S01]  /*05f0*/  ULDC.64 UR10, c[0x0][0x698] ;  /* 0x0001a600000a7ab9 */ /* 0x000fe20000000a00 */
[----:B------:R-:W-:Y:S01]  /*0600*/  ISETP.NE.AND P0, PT, R12, 0x3, PT ;  /* 0x000000030c00780c */ /* 0x000fe20003f05270 */
[----:B------:R-:W0:Y:S02]  /*0610*/  FENCE.VIEW.ASYNC.S ;  /* 0x00000000000073c6 */ /* 0x000e240000000000 */
[----:B0-----:R0:W3:Y:S01]  /*0620*/  @!UP0 SYNCS.EXCH.64 URZ, [UR8+0x90], UR4 ;  /* 0x00009004083f85b2 */ /* 0x0010e20008000100 */
[----:B------:R-:W-:-:S02]  /*0630*/  ISETP.NE.U32.AND P1, PT, RZ, UR10, PT ;  /* 0x0000000aff007c0c */ /* 0x000fc4000bf25070 */
[----:B------:R-:W-:Y:S02]  /*0640*/  ISETP.EQ.OR P0, PT, R12, RZ, !P0 ;  /* 0x000000ff0c00720c */ /* 0x000fe40004702670 */
[----:B------:R-:W-:Y:S02]  /*0650*/  ISETP.NE.AND.EX P1, PT, RZ, UR11, PT, P1 ;  /* 0x0000000bff007c0c */ /* 0x000fe4000bf25310 */
[----:B------:R-:W-:-:S04]  /*0660*/  ISETP.EQ.AND P0, PT, R5, RZ, P0 ;  /* 0x000000ff0500720c */ /* 0x000fc80000702270 */
[----:B------:R-:W-:-:S04]  /*0670*/  SEL R7, RZ, 0x1, !P0 ;  /* 0x00000001ff077807 */ /* 0x000fc80004000000 */
[----:B------:R-:W-:Y:S01]  /*0680*/  SEL R7, R7, 0x2, P3 ;  /* 0x0000000207077807 */ /* 0x000fe20001800000 */
[----:B------:R0:W3:Y:S01]  /*0690*/  @!UP1 SYNCS.EXCH.64 URZ, [UR8+0x98], UR4 ;  /* 0x00009804083f95b2 */ /* 0x0000e20008000100 */
[----:B------:R-:W-:Y:S01]  /*06a0*/  NOP ;  /* 0x0000000000007918 */ /* 0x000fe20000000000 */
[----:B------:R0:W3:Y:S01]  /*06b0*/  @!UP2 SYNCS.EXCH.64 URZ, [UR9+0x70], UR6 ;  /* 0x00007006093fa5b2 */ /* 0x0000e20008000100 */
[----:B------:R0:W3:Y:S01]  /*06c0*/  @!UP3 SYNCS.EXCH.64 URZ, [UR9+0x78], UR6 ;  /* 0x00007806093fb5b2 */ /* 0x0000e20008000100 */
[----:B------:R0:W3:Y:S01]  /*06d0*/  @!UP4 SYNCS.EXCH.64 URZ, [UR9+0x80], UR6 ;  /* 0x00008006093fc5b2 */ /* 0x0000e20008000100 */
[----:B------:R0:W3:Y:S01]  /*06e0*/  @!UP5 SYNCS.EXCH.64 URZ, [UR9+0x88], UR6 ;  /* 0x00008806093fd5b2 */ /* 0x0000e20008000100 */
[----:B------:R-:W-:Y:S01]  /*06f0*/  NOP ;  /* 0x0000000000007918 */ /* 0x000fe20000000000 */
[----:B---34-:R-:W-:Y:S06]  /*0700*/  BAR.SYNC.DEFER_BLOCKING 0x0 ;  /* 0x0000000000007b1d */ /* 0x018fec0000010000 */
[----:B0-----:R-:W-:Y:S05]  /*0710*/  @!P1 BRA `(.L_x_3) ;  /* 0x00000000001c9947 */ /* 0x001fea0003800000 */
[----:B------:R-:W0:Y:S02]  /*0720*/  LDC.64 R2, c[0x0][0x698] ;  /* 0x0001a600ff027b82 */ /* 0x000e240000000a00 */
[----:B0-----:R-:W2:Y:S02]  /*0730*/  LDG.E.64 R2, desc[UR16][R2.64] ;  /* 0x0000001002027981 */ /* 0x001ea4000c1e1b00 */
[----:B--2---:R-:W-:-:S04]  /*0740*/  ISETP.NE.U32.AND P0, PT, R2, RZ, PT ;  /* 0x000000ff0200720c */ /* 0x004fc80003f05070 */
[----:B------:R-:W-:-:S13]  /*0750*/  ISETP.NE.AND.EX P0, PT, R3, RZ, PT, P0 ;  /* 0x000000ff0300720c */ /* 0x000fda0003f05300 */
[----:B------:R-:W-:Y:S05]  /*0760*/  @!P0 BRA `(.L_x_3) ;  /* 0x0000000000088947 */ /* 0x000fea0003800000 */
[----:B------:R2:W5:Y:S01]  /*0770*/  LD.E R11, desc[UR16][R2.64] ;  /* 0x00000010020b7980 */ /* 0x000562000c101900 */
[----:B------:R-:W-:Y:S05]  /*0780*/  BRA `(.L_x_4) ;  /* 0x0000000000207947 */ /* 0x000fea0003800000 */
.L_x_3:
[----:B------:R-:W-:Y:S02]  /*0790*/  ULDC.64 UR4, c[0x0][0x688] ;  /* 0x0001a20000047ab9 */ /* 0x000fe40000000a00 */
[----:B------:R-:W-:-:S04]  /*07a0*/  ISETP.NE.U32.AND P0, PT, RZ, UR4, PT ;  /* 0x00000004ff007c0c */ /* 0x000fc8000bf05070 */
[----:B------:R-:W-:-:S13]  /*07b0*/  ISETP.NE.AND.EX P0, PT, RZ, UR5, PT, P0 ;  /* 0x00000005ff007c0c */ /* 0x000fda000bf05300 */
[----:B------:R-:W-:Y:S05]  /*07c0*/  @!P0 BRA `(.L_x_5) ;  /* 0x00000000000c8947 */ /* 0x000fea0003800000 */
[----:B------:R-:W0:Y:S02]  /*07d0*/  LDC.64 R2, c[0x0][0x688] ;  /* 0x0001a200ff027b82 */ /* 0x000e240000000a00 */
[----:B0-----:R1:W5:Y:S01]  /*07e0*/  LDG.E R11, desc[UR16][R2.64] ;  /* 0x00000010020b7981 */ /* 0x001362000c1e1900 */
[----:B------:R-:W-:Y:S05]  /*07f0*/  BRA `(.L_x_4) ;  /* 0x0000000000047947 */ /* 0x000fea0003800000 */
.L_x_5:
[----:B------:R-:W0:Y:S02]  /*0800*/  LDC R11, c[0x0][0x680] ;  /* 0x0001a000ff0b7b82 */ /* 0x000e240000000800 */
.L_x_4:
[----:B------:R-:W-:Y:S02]  /*0810*/  ULDC.64 UR4, c[0x0][0x6a0] ;  /* 0x0001a80000047ab9 */ /* 0x000fe40000000a00 */
[----:B------:R-:W-:-:S04]  /*0820*/  ISETP.NE.U32.AND P0, PT, RZ, UR4, PT ;  /* 0x00000004ff007c0c */ /* 0x000fc8000bf05070 */
[----:B------:R-:W-:-:S13]  /*0830*/  ISETP.NE.AND.EX P0, PT, RZ, UR5, PT, P0 ;  /* 0x00000005ff007c0c */ /* 0x000fda000bf05300 */
[----:B------:R-:W-:Y:S05]  /*0840*/  @!P0 BRA `(.L_x_6) ;  /* 0x00000000001c8947 */ /* 0x000fea0003800000 */
[----:B-12---:R-:W1:Y:S02]  /*0850*/  LDC.64 R2, c[0x0][0x6a0] ;  /* 0x0001a800ff027b82 */ /* 0x006e640000000a00 */
[----:B-1----:R-:W2:Y:S02]  /*0860*/  LDG.E.64 R2, desc[UR16][R2.64] ;  /* 0x0000001002027981 */ /* 0x002ea4000c1e1b00 */
[----:B--2---:R-:W-:-:S04]  /*0870*/  ISETP.NE.U32.AND P0, PT, R2, RZ, PT ;  /* 0x000000ff0200720c */ /* 0x004fc80003f05070 */
[----:B------:R-:W-:-:S13]  /*0880*/  ISETP.NE.AND.EX P0, PT, R3, RZ, PT, P0 ;  /* 0x000000ff0300720c */ /* 0x000fda0003f05300 */
[----:B------:R-:W-:Y:S05]  /*0890*/  @!P0 BRA `(.L_x_6) ;  /* 0x0000000000088947 */ /* 0x000fea0003800000 */
[----:B------:R1:W5:Y:S01]  /*08a0*/  LD.E R10, desc[UR16][R2.64] ;  /* 0x00000010020a7980 */ /* 0x000362000c101900 */
[----:B------:R-:W-:Y:S05]  /*08b0*/  BRA `(.L_x_7) ;  /* 0x0000000000207947 */ /* 0x000fea0003800000 */
.L_x_6:
[----:B------:R-:W-:Y:S02]  /*08c0*/  ULDC.64 UR4, c[0x0][0x690] ;  /* 0x0001a40000047ab9 */ /* 0x000fe40000000a00 */
[----:B------:R-:W-:-:S04]  /*08d0*/  ISETP.NE.U32.AND P0, PT, RZ, UR4, PT ;  /* 0x00000004ff007c0c */ /* 0x000fc8000bf05070 */
[----:B------:R-:W-:-:S13]  /*08e0*/  ISETP.NE.AND.EX P0, PT, RZ, UR5, PT, P0 ;  /* 0x00000005ff007c0c */ /* 0x000fda000bf05300 */
[----:B------:R-:W-:Y:S05]  /*08f0*/  @!P0 BRA `(.L_x_8) ;  /* 0x00000000000c8947 */ /* 0x000fea0003800000 */
[----:B-12---:R-:W1:Y:S02]  /*0900*/  LDC.64 R2, c[0x0][0x690] ;  /* 0x0001a400ff027b82 */ /* 0x006e640000000a00 */
[----:B-1----:R4:W5:Y:S01]  /*0910*/  LDG.E R10, desc[UR16][R2.64] ;  /* 0x00000010020a7981 */ /* 0x002962000c1e1900 */
[----:B------:R-:W-:Y:S05]  /*0920*/  BRA `(.L_x_7) ;  /* 0x0000000000047947 */ /* 0x000fea0003800000 */
.L_x_8:
[----:B------:R-:W3:Y:S02]  /*0930*/  LDC R10, c[0x0][0x684] ;  /* 0x0001a100ff0a7b82 */ /* 0x000ee40000000800 */
.L_x_7:
[----:B------:R-:W0:Y:S01]  /*0940*/  LDC R0, c[0x0][0x75c] ;  /* 0x0001d700ff007b82 */ /* 0x000e220000000800 */
[----:B------:R-:W1:Y:S01]  /*0950*/  S2R R22, SR_CTAID.Y ;  /* 0x0000000000167919 */ /* 0x000e620000002600 */
[----:B------:R-:W-:Y:S01]  /*0960*/  ULDC UR8, c[0x0][0x604] ;  /* 0x0001810000087ab9 */ /* 0x000fe20000000800 */
[----:B------:R-:W-:Y:S01]  /*0970*/  ISETP.NE.AND P0, PT, R5, 0x2, PT ;  /* 0x000000020500780c */ /* 0x000fe20003f05270 */
[----:B------:R-:W-:Y:S01]  /*0980*/  UIADD3 UR8, UR8, 0x1f, URZ ;  /* 0x0000001f08087890 */ /* 0x000fe2000fffe03f */
[----:B------:R-:W3:Y:S01]  /*0990*/  S2R R16, SR_CTAID.X ;  /* 0x0000000000107919 */ /* 0x000ee20000002500 */
[----:B------:R-:W-:Y:S01]  /*09a0*/  IMAD.MOV.U32 R17, RZ, RZ, RZ ;  /* 0x000000ffff117224 */ /* 0x000fe200078e00ff */
[----:B------:R-:W-:Y:S01]  /*09b0*/  UMOV UR5, URZ ;  /* 0x0000003f00057c82 */ /* 0x000fe20008000000 */
[----:B------:R-:W-:Y:S01]  /*09c0*/  USHF.R.S32.HI UR9, URZ, 0x1f, UR8 ;  /* 0x0000001f3f097899 */ /* 0x000fe20008011408 */
[----:B------:R-:W-:Y:S01]  /*09d0*/  UMOV UR4, URZ ;  /* 0x0000003f00047c82 */ /* 0x000fe20008000000 */
[----:B------:R-:W-:-:S02]  /*09e0*/  ULDC.64 UR10, c[0x0][0x750] ;  /* 0x0001d400000a7ab9 */ /* 0x000fc40000000a00 */
[----:B------:R-:W-:Y:S01]  /*09f0*/  ULEA.HI UR9, UR9, UR8, URZ, 0x5 ;  /* 0x0000000809097291 */ /* 0x000fe2000f8f283f */
[----:B0-----:R-:W-:-:S13]  /*0a00*/  ISETP.NE.AND P3, PT, R0, 0x1, PT ;  /* 0x000000010000780c */ /* 0x001fda0003f65270 */
[----:B------:R-:W3:Y:S01]  /*0a10*/  @P3 LDC R15, c[0x0][0x10] ;  /* 0x00000400ff0f3b82 */ /* 0x000ee20000000800 */
[----:B-12-4-:R-:W-:Y:S02]  /*0a20*/  @P3 IMAD.MOV.U32 R2, RZ, RZ, R22 ;  /* 0x000000ffff023224 */ /* 0x016fe400078e0016 */
[----:B------:R-:W-:Y:S02]  /*0a30*/  @P3 IMAD.MOV.U32 R3, RZ, RZ, RZ ;  /* 0x000000ffff033224 */ /* 0x000fe400078e00ff */
[----:B------:R-:W-:-:S03]  /*0a40*/  @P3 IMAD.MOV.U32 R5, RZ, RZ, RZ ;  /* 0x000000ffff053224 */ /* 0x000fc600078e00ff */
[----:B------:R-:W0:Y:S01]  /*0a50*/  @!P3 LDC R9, c[0x0][0xc] ;  /* 0x00000300ff09bb82 */ /* 0x000e220000000800 */
[----:B------:R-:W-:Y:S01]  /*0a60*/  ULDC UR6, c[0x0][0xc] ;  /* 0x0000030000067ab9 */ /* 0x000fe20000000800 */
[----:B------:R-:W-:Y:S02]  /*0a70*/  ULDC UR7, c[0x0][0x10] ;  /* 0x0000040000077ab9 */ /* 0x000fe40000000800 */
[----:B------:R-:W-:-:S04]  /*0a80*/  UIMAD.WIDE.U32 UR6, UR6, UR7, URZ ;  /* 0x00000007060672a5 */ /* 0x000fc8000f8e003f */
[----:B------:R-:W1:Y:S01]  /*0a90*/  LDC R8, c[0x0][0x14] ;  /* 0x00000500ff087b82 */ /* 0x000e620000000800 */
[----:B---3--:R-:W-:-:S04]  /*0aa0*/  @P3 IMAD.WIDE.U32 R2, R16, R15, R2 ;  /* 0x0000000f10023225 */ /* 0x008fc800078e0002 */
[----:B------:R-:W-:Y:S02]  /*0ab0*/  @P3 IMAD.IADD R3, R3, 0x1, R5 ;  /* 0x0000000103033824 */ /* 0x000fe400078e0205 */
[----:B0-----:R-:W-:-:S04]  /*0ac0*/  @!P3 IMAD.WIDE.U32 R4, R9, R22, R16 ;  /* 0x000000160904b225 */ /* 0x001fc800078e0010 */
[----:B------:R-:W-:Y:S02]  /*0ad0*/  @!P3 IMAD.MOV.U32 R2, RZ, RZ, R4 ;  /* 0x000000ffff02b224 */ /* 0x000fe400078e0004 */
[----:B------:R-:W-:Y:S02]  /*0ae0*/  @!P3 IMAD.MOV.U32 R3, RZ, RZ, R5 ;  /* 0x000000ffff03b224 */ /* 0x000fe400078e0005 */
[C---:B-1----:R-:W-:Y:S02]  /*0af0*/  IMAD R15, R8.reuse, UR7, RZ ;  /* 0x00000007080f7c24 */ /* 0x042fe4000f8e02ff */
[----:B------:R-:W-:Y:S01]  /*0b00*/  IMAD.WIDE.U32 R8, R8, UR6, RZ ;  /* 0x0000000608087c25 */ /* 0x000fe2000f8e00ff */
[----:B------:R-:W-:-:S03]  /*0b10*/  USHF.R.S32.HI UR6, URZ, 0x5, UR9 ;  /* 0x000000053f067899 */ /* 0x000fc60008011409 */
[----:B------:R-:W-:Y:S01]  /*0b20*/  IMAD.IADD R0, R9, 0x1, R15 ;  /* 0x0000000109007824 */ /* 0x000fe200078e020f */
[----:B------:R-:W-:Y:S08]  /*0b30*/  @P0 BRA `(.L_x_9) ;  /* 0x0000000000200947 */ /* 0x000ff00003800000 */
[----:B------:R-:W-:Y:S01]  /*0b40*/  UISETP.GE.U32.AND UP0, UPT, UR6, 0x6, UPT ;  /* 0x000000060600788c */ /* 0x000fe2000bf06070 */
[----:B------:R-:W-:Y:S01]  /*0b50*/  IADD3 R2, P0, R2, R8, RZ ;  /* 0x0000000802027210 */ /* 0x000fe20007f1e0ff */
[----:B------:R-:W-:-:S04]  /*0b60*/  UIMAD.WIDE.U32 UR4, UR6, -0x55555555, URZ ;  /* 0xaaaaaaab060478a5 */ /* 0x000fc8000f8e003f */
[----:B------:R-:W-:Y:S01]  /*0b70*/  USHF.R.U32.HI UR5, URZ, 0x2, UR5 ;  /* 0x000000023f057899 */ /* 0x000fe20008011605 */
[----:B------:R-:W-:Y:S02]  /*0b80*/  IMAD.X R3, R0, 0x1, R3, P0 ;  /* 0x0000000100037824 */ /* 0x000fe400000e0603 */
[----:B------:R-:W-:Y:S02]  /*0b90*/  UMOV UR4, URZ ;  /* 0x0000003f00047c82 */ /* 0x000fe40008000000 */
[----:B------:R-:W-:Y:S02]  /*0ba0*/  @UP0 ULOP3.LUT UR4, UR5, 0x1, URZ, 0xc0, !UPT ;  /* 0x0000000105040892 */ /* 0x000fe4000f8ec03f */
[----:B------:R-:W-:-:S12]  /*0bb0*/  UIMAD UR5, UR5, -0x6, UR6 ;  /* 0xfffffffa050578a4 */ /* 0x000fd8000f8e0206 */
.L_x_9:
[----:B------:R-:W-:Y:S01]  /*0bc0*/  ISETP.GE.U32.AND P0, PT, R2, UR10, PT ;  /* 0x0000000a02007c0c */ /* 0x000fe2000bf06070 */
[----:B------:R-:W-:Y:S01]  /*0bd0*/  IMAD.MOV.U32 R6, RZ, RZ, -0x1 ;  /* 0xffffffffff067424 */ /* 0x000fe200078e00ff */
[----:B------:R-:W-:Y:S01]  /*0be0*/  PRMT R15, RZ, 0x7610, R15 ;  /* 0x00007610ff0f7816 */ /* 0x000fe2000000000f */
[----:B------:R-:W-:Y:S01]  /*0bf0*/  IMAD.MOV.U32 R5, RZ, RZ, -0x1 ;  /* 0xffffffffff057424 */ /* 0x000fe200078e00ff */
[----:B------:R-:W-:Y:S01]  /*0c00*/  ISETP.GE.U32.AND.EX P0, PT, R3, UR11, PT, P0 ;  /* 0x0000000b03007c0c */ /* 0x000fe2000bf06100 */
[----:B------:R-:W-:-:S12]  /*0c10*/  IMAD.MOV.U32 R4, RZ, RZ, -0x1 ;  /* 0xffffffffff047424 */ /* 0x000fd800078e00ff */
[----:B------:R-:W-:Y:S05]  /*0c20*/  @P0 BRA `(.L_x_10) ;  /* 0x00000004005c0947 */ /* 0x000fea0003800000 */
[----:B------:R-:W0:Y:S01]  /*0c30*/  LDC.64 R24, c[0x0][0x728] ;  /* 0x0001ca00ff187b82 */ /* 0x000e220000000a00 */
[----:B------:R-:W-:Y:S02]  /*0c40*/  IMAD.MOV.U32 R4, RZ, RZ, R2 ;  /* 0x000000ffff047224 */ /* 0x000fe400078e0002 */
[----:B------:R-:W-:-:S05]  /*0c50*/  IMAD.MOV.U32 R5, RZ, RZ, R3 ;  /* 0x000000ffff057224 */ /* 0x000fca00078e0003 */
[----:B------:R-:W1:Y:S08]  /*0c60*/  LDC R6, c[0x0][0x730] ;  /* 0x0001cc00ff067b82 */ /* 0x000e700000000800 */
[----:B------:R-:W2:Y:S01]  /*0c70*/  LDC.64 R26, c[0x0][0x720] ;  /* 0x0001c800ff1a7b82 */ /* 0x000ea20000000a00 */
[----:B0-----:R-:W-:-:S04]  /*0c80*/  ISETP.NE.U32.AND P0, PT, R24, RZ, PT ;  /* 0x000000ff1800720c */ /* 0x001fc80003f05070 */
[----:B------:R-:W-:-:S13]  /*0c90*/  ISETP.NE.AND.EX P0, PT, R25, RZ, PT, P0 ;  /* 0x000000ff1900720c */ /* 0x000fda0003f05300 */
[----:B-12---:R-:W-:Y:S05]  /*0ca0*/  @!P0 BRA `(.L_x_11) ;  /* 0x0000000000288947 */ /* 0x006fea0003800000 */
[----:B------:R-:W0:Y:S02]  /*0cb0*/  LDC R15, c[0x0][0x734] ;  /* 0x0001cd00ff0f7b82 */ /* 0x000e240000000800 */
[----:B0-----:R-:W-:-:S05]  /*0cc0*/  IADD3 R15, P0, R2, R15, RZ ;  /* 0x0000000f020f7210 */ /* 0x001fca0007f1e0ff */
[----:B------:R-:W-:-:S04]  /*0cd0*/  IMAD.X R23, RZ, RZ, R3, P0 ;  /* 0x000000ffff177224 */ /* 0x000fc800000e0603 */
[----:B------:R-:W-:-:S04]  /*0ce0*/  IMAD.WIDE.U32 R4, R23, R24, RZ ;  /* 0x0000001817047225 */ /* 0x000fc800078e00ff */
[----:B------:R-:W-:-:S04]  /*0cf0*/  IMAD.WIDE.U32 R18, P0, R15, R25, R4 ;  /* 0x000000190f127225 */ /* 0x000fc80007800004 */
[----:B------:R-:W-:-:S04]  /*0d00*/  IMAD.WIDE.U32 R4, R15, R24, RZ ;  /* 0x000000180f047225 */ /* 0x000fc800078e00ff */
[----:B------:R-:W-:Y:S01]  /*0d10*/  IMAD.X R21, RZ, RZ, RZ, P0 ;  /* 0x000000ffff157224 */ /* 0x000fe200000e06ff */
[----:B------:R-:W-:Y:S01]  /*0d20*/  IADD3 RZ, P0, R5, R18, RZ ;  /* 0x0000001205ff7210 */ /* 0x000fe20007f1e0ff */
[----:B------:R-:W-:-:S04]  /*0d30*/  IMAD.MOV.U32 R20, RZ, RZ, R19 ;  /* 0x000000ffff147224 */ /* 0x000fc800078e0013 */
[----:B------:R-:W-:-:S08]  /*0d40*/  IMAD.WIDE.U32.X R4, R23, R25, R20, P0 ;  /* 0x0000001917047225 */ /* 0x000fd000000e0414 */
.L_x_11:
[-CC-:B------:R-:W-:Y:S01]  /*0d50*/  SHF.R.U64 R33, R4, R6.reuse, R5.reuse ;  /* 0x0000000604217219 */ /* 0x180fe20000001205 */
[----:B------:R-:W0:Y:S01]  /*0d60*/  LDC.64 R28, c[0x0][0x740] ;  /* 0x0001d000ff1c7b82 */ /* 0x000e220000000a00 */
[----:B------:R-:W-:Y:S01]  /*0d70*/  SHF.R.U32.HI R5, RZ, R6, R5 ;  /* 0x00000006ff057219 */ /* 0x000fe20000011605 */
[----:B------:R-:W-:Y:S01]  /*0d80*/  ULDC UR7, c[0x0][0x150] ;  /* 0x0000540000077ab9 */ /* 0x000fe20000000800 */
[----:B------:R-:W-:Y:S02]  /*0d90*/  IADD3 R17, P0, RZ, -R33, RZ ;  /* 0x80000021ff117210 */ /* 0x000fe40007f1e0ff */
[----:B------:R-:W-:-:S03]  /*0da0*/  I2FP.F32.U32 R4, R16 ;  /* 0x0000001000047245 */ /* 0x000fc60000201000 */
[----:B------:R-:W-:Y:S01]  /*0db0*/  IMAD.X R19, RZ, RZ, ~R5, P0 ;  /* 0x000000ffff137224 */ /* 0x000fe200000e0e05 */
[----:B------:R-:W1:Y:S01]  /*0dc0*/  LDC R20, c[0x0][0x718] ;  /* 0x0001c600ff147b82 */ /* 0x000e620000000800 */
[----:B------:R-:W-:Y:S01]  /*0dd0*/  FMUL R6, R4, UR7 ;  /* 0x0000000704067c20 */ /* 0x000fe20008400000 */
[----:B------:R-:W-:Y:S01]  /*0de0*/  IMAD.WIDE.U32 R4, R17, R26, R2 ;  /* 0x0000001a11047225 */ /* 0x000fe200078e0002 */
[----:B------:R-:W-:-:S03]  /*0df0*/  ULDC UR7, c[0x0][0x154] ;  /* 0x0000550000077ab9 */ /* 0x000fc60000000800 */
[----:B------:R-:W-:Y:S01]  /*0e00*/  IMAD R18, R19, R26, RZ ;  /* 0x0000001a13127224 */ /* 0x000fe200078e02ff */
[----:B------:R-:W2:Y:S01]  /*0e10*/  F2I.U32.TRUNC.NTZ R6, R6 ;  /* 0x0000000600067305 */ /* 0x000ea2000020f000 */
[----:B------:R-:W3:Y:S01]  /*0e20*/  LDC R15, c[0x0][0x144] ;  /* 0x00005100ff0f7b82 */ /* 0x000ee20000000800 */
[----:B------:R-:W-:Y:S02]  /*0e30*/  IMAD.MOV.U32 R19, RZ, RZ, -0x1 ;  /* 0xffffffffff137424 */ /* 0x000fe400078e00ff */
[----:B------:R-:W-:-:S04]  /*0e40*/  IMAD R17, R17, R27, R18 ;  /* 0x0000001b11117224 */ /* 0x000fc800078e0212 */
[----:B------:R-:W-:Y:S01]  /*0e50*/  IMAD.IADD R17, R5, 0x1, R17 ;  /* 0x0000000105117824 */ /* 0x000fe200078e0211 */
[----:B------:R-:W4:Y:S01]  /*0e60*/  LDC R26, c[0x0][0x708] ;  /* 0x0001c200ff1a7b82 */ /* 0x000f220000000800 */
[----:B0-----:R-:W-:-:S04]  /*0e70*/  ISETP.NE.U32.AND P0, PT, R28, RZ, PT ;  /* 0x000000ff1c00720c */ /* 0x001fc80003f05070 */
[----:B------:R-:W-:Y:S01]  /*0e80*/  ISETP.NE.AND.EX P0, PT, R29, RZ, PT, P0 ;  /* 0x000000ff1d00720c */ /* 0x000fe20003f05300 */
[----:B--2---:R-:W-:Y:S02]  /*0e90*/  IMAD.MOV R5, RZ, RZ, -R6 ;  /* 0x000000ffff057224 */ /* 0x004fe400078e0a06 */
[----:B------:R-:W0:Y:S01]  /*0ea0*/  LDC R18, c[0x0][0x758] ;  /* 0x0001d600ff127b82 */ /* 0x000e220000000800 */
[-CC-:B-1----:R-:W-:Y:S02]  /*0eb0*/  SHF.R.U64 R24, R4, R20.reuse, R17.reuse ;  /* 0x0000001404187219 */ /* 0x182fe40000001211 */
[----:B------:R-:W-:Y:S02]  /*0ec0*/  SHF.R.U32.HI R17, RZ, R20, R17 ;  /* 0x00000014ff117219 */ /* 0x000fe40000011611 */
[----:B------:R-:W-:-:S03]  /*0ed0*/  I2FP.F32.U32 R4, R22 ;  /* 0x0000001600047245 */ /* 0x000fc60000201000 */
[----:B------:R-:W1:Y:S01]  /*0ee0*/  LDC R23, c[0x0][0x148] ;  /* 0x00005200ff177b82 */ /* 0x000e620000000800 */
[----:B---3--:R-:W-:Y:S02]  /*0ef0*/  IMAD R6, R15, R5, R16 ;  /* 0x000000050f067224 */ /* 0x008fe400078e0210 */
[----:B------:R-:W-:-:S04]  /*0f00*/  FMUL R5, R4, UR7 ;  /* 0x0000000704057c20 */ /* 0x000fc80008400000 */
[----:B------:R2:W3:Y:S01]  /*0f10*/  F2I.U32.TRUNC.NTZ R21, R5 ;  /* 0x0000000500157305 */ /* 0x0004e2000020f000 */
[----:B------:R-:W1:Y:S01]  /*0f20*/  LDC R27, c[0x0][0x700] ;  /* 0x0001c000ff1b7b82 */ /* 0x000e620000000800 */
[-CC-:B----4-:R-:W-:Y:S02]  /*0f30*/  SHF.R.U64 R35, R24, R26.reuse, R17.reuse ;  /* 0x0000001a18237219 */ /* 0x190fe40000001211 */
[----:B------:R-:W-:Y:S01]  /*0f40*/  SHF.R.U32.HI R15, RZ, R26, R17 ;  /* 0x0000001aff0f7219 */ /* 0x000fe20000011611 */
[----:B------:R-:W-:-:S04]  /*0f50*/  IMAD.MOV.U32 R17, RZ, RZ, 0x1 ;  /* 0x00000001ff117424 */ /* 0x000fc800078e00ff */
[----:B------:R-:W4:Y:S01]  /*0f60*/  LDC R30, c[0x0][0x748] ;  /* 0x0001d200ff1e7b82 */ /* 0x000f220000000800 */
[-C--:B0-----:R-:W-:Y:S02]  /*0f70*/  SHF.L.U32 R4, R19, R18.reuse, RZ ;  /* 0x0000001213047219 */ /* 0x081fe400000006ff */
[-CC-:B------:R-:W-:Y:S02]  /*0f80*/  SHF.R.U64 R26, R35, R18.reuse, R15.reuse ;  /* 0x00000012231a7219 */ /* 0x180fe4000000120f */
[----:B------:R-:W-:Y:S02]  /*0f90*/  SHF.R.U32.HI R25, RZ, R18, R15 ;  /* 0x00000012ff197219 */ /* 0x000fe4000001160f */
[----:B------:R-:W-:Y:S01]  /*0fa0*/  LOP3.LUT R20, RZ, R4, RZ, 0x33, !PT ;  /* 0x00000004ff147212 */ /* 0x000fe200078e33ff */
[----:B------:R-:W0:Y:S01]  /*0fb0*/  LDC R31, c[0x0][0x738] ;  /* 0x0001ce00ff1f7b82 */ /* 0x000e220000000800 */
[----:B------:R-:W-:Y:S01]  /*0fc0*/  SHF.L.U32 R15, R17, R18, RZ ;  /* 0x00000012110f7219 */ /* 0x000fe200000006ff */
[----:B------:R-:W-:-:S02]  /*0fd0*/  IMAD.MOV.U32 R4, RZ, RZ, R26 ;  /* 0x000000ffff047224 */ /* 0x000fc400078e001a */
[----:B--2---:R-:W-:-:S04]  /*0fe0*/  IMAD.MOV.U32 R5, RZ, RZ, R25 ;  /* 0x000000ffff057224 */ /* 0x004fc800078e0019 */
[----:B------:R-:W2:Y:S01]  /*0ff0*/  LDC R32, c[0x0][0x710] ;  /* 0x0001c400ff207b82 */ /* 0x000ea20000000800 */
[----:B---3--:R-:W-:Y:S05]  /*1000*/  @!P0 BRA `(.L_x_12) ;  /* 0x0000000000288947 */ /* 0x008fea0003800000 */
[----:B------:R-:W3:Y:S02]  /*1010*/  LDC R19, c[0x0][0x74c] ;  /* 0x0001d300ff137b82 */ /* 0x000ee40000000800 */
[----:B---3--:R-:W-:-:S05]  /*1020*/  IADD3 R19, P0, R26, R19, RZ ;  /* 0x000000131a137210 */ /* 0x008fca0007f1e0ff */
        /* <DEDUP_REMOVED lines=8> */
.L_x_12:
[----:B----4-:R-:W-:Y:S01]  /*10b0*/  SHF.R.U64 R4, R4, R30, R5 ;  /* 0x0000001e04047219 */ /* 0x010fe20000001205 */
[----:B-1----:R-:W-:Y:S01]  /*10c0*/  VIADD R5, R27, 0xffffffff ;  /* 0xffffffff1b057836 */ /* 0x002fe20000000000 */
[----:B------:R-:W-:Y:S01]  /*10d0*/  LOP3.LUT R20, R35, R20, RZ, 0xc0, !PT ;  /* 0x0000001423147212 */ /* 0x000fe200078ec0ff */
[----:B------:R-:W-:Y:S02]  /*10e0*/  IMAD.MOV R21, RZ, RZ, -R21 ;  /* 0x000000ffff157224 */ /* 0x000fe400078e0a15 */
[----:B------:R-:W-:Y:S01]  /*10f0*/  IMAD.MOV R16, RZ, RZ, -R4 ;  /* 0x000000ffff107224 */ /* 0x000fe200078e0a04 */
[----:B------:R-:W-:Y:S01]  /*1100*/  LOP3.LUT R5, R24, R5, RZ, 0xc0, !PT ;  /* 0x0000000518057212 */ /* 0x000fe200078ec0ff */
[----:B------:R-:W-:Y:S02]  /*1110*/  IMAD R15, R15, R4, R20 ;  /* 0x000000040f0f7224 */ /* 0x000fe400078e0214 */
[----:B------:R-:W-:Y:S02]  /*1120*/  @P3 IMAD R6, R23, R21, R22 ;  /* 0x0000001517063224 */ /* 0x000fe400078e0216 */
[----:B0-----:R-:W-:-:S02]  /*1130*/  IMAD R4, R16, R31, R26 ;  /* 0x0000001f10047224 */ /* 0x001fc400078e021a */
[----:B--2---:R-:W-:Y:S02]  /*1140*/  IMAD R6, R15, R32, R6 ;  /* 0x000000200f067224 */ /* 0x004fe400078e0206 */
[----:B------:R-:W-:Y:S02]  /*1150*/  IMAD R17, R4, R27, R5 ;  /* 0x0000001b04117224 */ /* 0x000fe400078e0205 */
[----:B------:R-:W-:Y:S02]  /*1160*/  IMAD.MOV.U32 R15, RZ, RZ, 0x1 ;  /* 0x00000001ff0f7424 */ /* 0x000fe400078e00ff */
[----:B------:R-:W-:Y:S01]  /*1170*/  IMAD.MOV.U32 R4, RZ, RZ, R33 ;  /* 0x000000ffff047224 */ /* 0x000fe200078e0021 */
[----:B------:R-:W-:Y:S02]  /*1180*/  SEL R5, R17, R6, !P3 ;  /* 0x0000000611057207 */ /* 0x000fe40005800000 */
[----:B------:R-:W-:-:S07]  /*1190*/  SEL R6, R6, R17, !P3 ;  /* 0x0000001106067207 */ /* 0x000fce0005800000 */
.L_x_10:
[----:B------:R-:W-:Y:S05]  /*11a0*/  @!P2 BRA `(.L_x_13) ;  /* 0x000000a40084a947 */ /* 0x000fea0003800000 */
[----:B------:R-:W-:-:S13]  /*11b0*/  ISETP.GT.U32.AND P0, PT, R34, 0x1, PT ;  /* 0x000000012200780c */ /* 0x000fda0003f04070 */
[----:B------:R-:W-:Y:S05]  /*11c0*/  @P0 EXIT ;  /* 0x000000000000094d */ /* 0x000fea0003800000 */
.L_x_14:
[----:B------:R-:W-:-:S08]  /*11d0*/  NOP ;  /* 0x0000000000007918 */ /* 0x000fd00000000000 */
[----:B------:R-:W0:Y:S02]  /*11e0*/  USETMAXREG.TRY_ALLOC.CTAPOOL UP0, 0xe8 ;  /* 0x000000e8000079c8 */ /* 0x000e240008000600 */
[----:B0-----:R-:W-:-:S13]  /*11f0*/  PLOP3.LUT P0, PT, PT, PT, UP0, 0x80, 0x0 ;  /* 0x000000000000781c */ /* 0x001fda0003f0f008 */
[----:B------:R-:W-:Y:S05]  /*1200*/  @!P0 BRA `(.L_x_14) ;  /* 0xfffffffc00f08947 */ /* 0x000fea000383ffff */
[----:B------:R-:W-:-:S13]  /*1210*/  LOP3.LUT P0, RZ, R15, 0xff, RZ, 0xc0, !PT ;  /* 0x000000ff0fff7812 */ /* 0x000fda000780c0ff */
[----:B------:R-:W-:Y:S05]  /*1220*/  @!P0 EXIT ;  /* 0x000000000000894d */ /* 0x000fea0003800000 */
[----:B------:R-:W-:Y:S01]  /*1230*/  SHF.R.S32.HI R13, RZ, 0x1f, R14 ;  /* 0x0000001fff0d7819 */ /* 0x000fe2000001140e */
[----:B------:R-:W0:Y:S01]  /*1240*/  S2UR UR8, SR_CgaCtaId ;  /* 0x00000000000879c3 */ /* 0x000e220000008800 */
[-C--:B------:R-:W-:Y:S01]  /*1250*/  LEA.HI R12, R14, R14.reuse, RZ, 0x1 ;  /* 0x0000000e0e0c7211 */ /* 0x080fe200078f08ff */
[----:B------:R-:W-:Y:S01]  /*1260*/  UIADD3 UR9, UR12, -0x1, URZ ;  /* 0xffffffff0c097890 */ /* 0x000fe2000fffe03f */
[CC--:B------:R-:W-:Y:S01]  /*1270*/  LEA.HI R15, R13.reuse, R14.reuse, RZ, 0x2 ;  /* 0x0000000e0d0f7211 */ /* 0x0c0fe200078f10ff */
[----:B------:R-:W-:Y:S01]  /*1280*/  UMOV UR7, 0x400 ;  /* 0x0000040000077882 */ /* 0x000fe20000000000 */
[----:B------:R-:W-:Y:S01]  /*1290*/  LEA.HI R18, R13, R14, RZ, 0x5 ;  /* 0x0000000e0d127211 */ /* 0x000fe200078f28ff */
[----:B------:R-:W-:Y:S01]  /*12a0*/  UISETP.NE.AND UP0, UPT, UR9, URZ, UPT ;  /* 0x0000003f0900728c */ /* 0x000fe2000bf05270 */
[--C-:B------:R-:W-:Y:S01]  /*12b0*/  SHF.R.S32.HI R16, RZ, 0x2, R15.reuse ;  /* 0x00000002ff107819 */ /* 0x100fe2000001140f */
[----:B------:R-:W-:Y:S01]  /*12c0*/  ULDC UR10, c[0x0][0x284] ;  /* 0x0000a100000a7ab9 */ /* 0x000fe20000000800 */
[----:B------:R-:W-:Y:S01]  /*12d0*/  SHF.R.S32.HI R17, RZ, 0x1f, R15 ;  /* 0x0000001fff117819 */ /* 0x000fe2000001140f */
[----:B------:R-:W-:Y:S01]  /*12e0*/  USHF.L.U32 UR18, UR6, 0x1, URZ ;  /* 0x0000000106127899 */ /* 0x000fe2000800063f */
[----:B------:R-:W-:-:S02]  /*12f0*/  LOP3.LUT R13, R12, 0x7ffffe, RZ, 0xc0, !PT ;  /* 0x007ffffe0c0d7812 */ /* 0x000fc400078ec0ff */
[----:B------:R-:W-:Y:S02]  /*1300*/  LEA.HI R17, R17, R16, RZ, 0x3 ;  /* 0x0000001011117211 */ /* 0x000fe400078f18ff */
[----:B------:R-:W-:Y:S01]  /*1310*/  SHF.R.S32.HI R18, RZ, 0x5, R18 ;  /* 0x00000005ff127819 */ /* 0x000fe20000011412 */
[----:B------:R-:W-:Y:S01]  /*1320*/  IMAD.IADD R13, R14, 0x1, -R13 ;  /* 0x000000010e0d7824 */ /* 0x000fe200078e0a0d */
[----:B------:R-:W-:Y:S02]  /*1330*/  LOP3.LUT R17, R17, 0xfffffff8, RZ, 0xc0, !PT ;  /* 0xfffffff811117812 */ /* 0x000fe400078ec0ff */
[----:B------:R-:W-:Y:S01]  /*1340*/  LOP3.LUT R15, R15, 0xfffffffc, RZ, 0xc0, !PT ;  /* 0xfffffffc0f0f7812 */ /* 0x000fe200078ec0ff */
[----:B------:R-:W-:Y:S01]  /*1350*/  IMAD R12, R18, 0x2, R13 ;  /* 0x00000002120c7824 */ /* 0x000fe200078e020d */
[----:B------:R-:W-:Y:S01]  /*1360*/  LOP3.LUT R162, R7, 0x1, RZ, 0xfc, !PT ;  /* 0x0000000107a27812 */ /* 0x000fe200078efcff */
[----:B------:R-:W-:Y:S01]  /*1370*/  IMAD.IADD R17, R16, 0x1, -R17 ;  /* 0x0000000110117824 */ /* 0x000fe200078e0a11 */
[----:B0-----:R-:W-:Y:S01]  /*1380*/  ULEA UR7, UR8, UR7, 0x18 ;  /* 0x0000000708077291 */ /* 0x001fe2000f8ec03f */
[----:B------:R-:W-:Y:S01]  /*1390*/  IMAD.IADD R14, R14, 0x1, -R15 ;  /* 0x000000010e0e7824 */ /* 0x000fe200078e0a0f */
[----:B------:R-:W-:Y:S01]  /*13a0*/  USHF.L.U32 UR8, UR9, 0x3, URZ ;  /* 0x0000000309087899 */ /* 0x000fe2000800063f */
[--C-:B------:R-:W-:Y:S01]  /*13b0*/  IMAD R13, R12, 0x8, R17.reuse ;  /* 0x000000080c0d7824 */ /* 0x100fe200078e0211 */
[----:B------:R-:W-:Y:S01]  /*13c0*/  USEL UR9, URZ, 0x1, UP0 ;  /* 0x000000013f097887 */ /* 0x000fe20008000000 */
[C-C-:B------:R-:W-:Y:S01]  /*13d0*/  IMAD R12, R18.reuse, 0x10, R17.reuse ;  /* 0x00000010120c7824 */ /* 0x140fe200078e0211 */
[----:B------:R-:W-:Y:S01]  /*13e0*/  VIMNMX R15, RZ, UR6, PT ;  /* 0x00000006ff0f7c48 */ /* 0x000fe2000bfe0100 */
[----:B------:R-:W-:Y:S01]  /*13f0*/  IMAD R16, R18, -0x10, -R17 ;  /* 0xfffffff012107824 */ /* 0x000fe200078e0a11 */
[----:B------:R-:W-:Y:S01]  /*1400*/  UIADD3 UR19, UR7, 0x70, URZ ;  /* 0x0000007007137890 */ /* 0x000fe2000fffe03f */
[----:B------:R-:W-:Y:S01]  /*1410*/  IMAD.SHL.U32 R17, R13, 0x40, RZ ;  /* 0x000000400d117824 */ /* 0x000fe200078e00ff */
[----:B------:R-:W-:Y:S01]  /*1420*/  ULOP3.LUT UR8, UR8, 0x8, URZ, 0xc0, !UPT ;  /* 0x0000000808087892 */ /* 0x000fe2000f8ec03f */
[----:B------:R-:W-:Y:S01]  /*1430*/  IADD3 R15, -R15, UR6, RZ ;  /* 0x000000060f0f7c10 */ /* 0x000fe2000fffe1ff */
[----:B------:R-:W-:Y:S01]  /*1440*/  IMAD.U32 R163, RZ, RZ, UR9 ;  /* 0x00000009ffa37e24 */ /* 0x000fe2000f8e00ff */
[----:B------:R-:W-:Y:S01]  /*1450*/  SHF.R.S32.HI R13, RZ, 0x1f, R12 ;  /* 0x0000001fff0d7819 */ /* 0x000fe2000001140c */
[----:B------:R-:W-:Y:S01]  /*1460*/  VIADD R16, R16, UR10 ;  /* 0x0000000a10107c36 */ /* 0x000fe20008000000 */
[----:B------:R-:W-:Y:S01]  /*1470*/  SHF.R.S32.HI R17, RZ, 0x3, R17 ;  /* 0x00000003ff117819 */ /* 0x000fe20000011411 */
[----:B------:R-:W-:-:S02]  /*1480*/  ULEA UR12, UR12, UR19, 0x3 ;  /* 0x000000130c0c7291 */ /* 0x000fc4000f8e183f */
[----:B------:R-:W-:Y:S02]  /*1490*/  ULOP3.LUT UR20, UR8, 0x8, URZ, 0x3c, !UPT ;  /* 0x0000000808147892 */ /* 0x000fe4000f8e3c3f */
[----:B------:R-:W-:-:S12]  /*14a0*/  ULOP3.LUT UR13, UR8, 0x18, URZ, 0x3c, !UPT ;  /* 0x00000018080d7892 */ /* 0x000fd8000f8e3c3f */
.L_x_281:
[----:B------:R-:W-:Y:S01]  /*14b0*/  SHF.L.U32 R18, R163, 0x1f, RZ ;  /* 0x0000001fa3127819 */ /* 0x000fe200000006ff */
[----:B------:R-:W-:Y:S01]  /*14c0*/  IMAD.MOV.U32 R151, RZ, RZ, RZ ;  /* 0x000000ffff977224 */ /* 0x000fe200078e00ff */
[----:B------:R-:W-:Y:S02]  /*14d0*/  ISETP.GE.AND P1, PT, R15, 0x1, PT ;  /* 0x000000010f00780c */ /* 0x000fe40003f26270 */
[----:B------:R-:W0:Y:S02]  /*14e0*/  SYNCS.PHASECHK.TRANS64.TRYWAIT P0, [UR12+-0x8], R18 ;  /* 0xfffff812ff0075a7 */ /* 0x000e24000800014c */
[----:B0123-5:R-:W-:Y:S09]  /*14f0*/  @!P0 BRA `(.L_x_15) ;  /* 0x000000b400148947 */ /* 0x02fff20003800000 */
.L_x_305:
[----:B------:R-:W-:Y:S02]  /*1500*/  CS2R R24, SRZ ;  /* 0x0000000000187805 */ /* 0x000fe4000001ff00 */
[----:B------:R-:W-:Y:S02]  /*1510*/  CS2R R26, SRZ ;  /* 0x00000000001a7805 */ /* 0x000fe4000001ff00 */
[----:B------:R-:W-:Y:S02]  /*1520*/  CS2R R28, SRZ ;  /* 0x00000000001c7805 */ /* 0x000fe4000001ff00 */
[----:B------:R-:W-:Y:S02]  /*1530*/  CS2R R30, SRZ ;  /* 0x00000000001e7805 */ /* 0x000fe4000001ff00 */
[----:B------:R-:W-:Y:S02]  /*1540*/  CS2R R32, SRZ ;  /* 0x0000000000207805 */ /* 0x000fe4000001ff00 */
[----:B------:R-:W-:-:S02]  /*1550*/  CS2R R34, SRZ ;  /* 0x0000000000227805 */ /* 0x000fc4000001ff00 */
        /* <DEDUP_REMOVED lines=56> */
[----:B------:R-:W-:Y:S01]  /*18e0*/  CS2R R148, SRZ ;  /* 0x0000000000947805 */ /* 0x000fe2000001ff00 */
[----:B------:R-:W-:Y:S01]  /*18f0*/  IMAD.MOV.U32 R150, RZ, RZ, RZ ;  /* 0x000000ffff967224 */ /* 0x000fe200078e00ff */
[----:B------:R-:W-:Y:S06]  /*1900*/  @!P1 BRA `(.L_x_16) ;  /* 0x0000000000f49947 */ /* 0x000fec0003800000 */
[----:B0-----:R-:W-:Y:S01]  /*1910*/  IMAD.MOV.U32 R18, RZ, RZ, R15 ;  /* 0x000000ffff127224 */ /* 0x001fe200078e000f */
[----:B------:R-:W-:Y:S01]  /*1920*/  UPLOP3.LUT UP0, UPT, UPT, UPT, UPT, 0x40, 0x0 ;  /* 0x000000000000789c */ /* 0x000fe20003f0e870 */
[----:B------:R-:W-:Y:S01]  /*1930*/  IMAD.U32 R23, RZ, RZ, UR4 ;  /* 0x00000004ff177e24 */ /* 0x000fe2000f8e00ff */
[----:B------:R-:W-:Y:S01]  /*1940*/  UMOV UR14, UR5 ;  /* 0x00000005000e7c82 */ /* 0x000fe20008000000 */
[----:B------:R-:W-:-:S08]  /*1950*/  UMOV UR15, UR5 ;  /* 0x00000005000f7c82 */ /* 0x000fd00008000000 */
.L_x_23:
[----:B------:R-:W-:-:S13]  /*1960*/  ISETP.NE.AND P1, PT, R162, 0x3, PT ;  /* 0x00000003a200780c */ /* 0x000fda0003f25270 */
[----:B01----:R-:W-:Y:S05]  /*1970*/  @!P1 BRA `(.L_x_17) ;  /* 0x0000000000049947 */ /* 0x003fea0003800000 */
[----:B------:R-:W-:Y:S01]  /*1980*/  BPT.TRAP 0x1 ;  /* 0x000000040000795c */ /* 0x000fe20000300000 */
.L_x_17:
[----:B------:R-:W-:Y:S01]  /*1990*/  ULEA UR8, UR14, UR7, 0x3 ;  /* 0x000000070e087291 */ /* 0x000fe2000f8e183f */
[----:B------:R-:W-:-:S08]  /*19a0*/  SHF.L.U32 R20, R23, 0x1f, RZ ;  /* 0x0000001f17147819 */ /* 0x000fd000000006ff */
[----:B------:R0:W1:Y:S01]  /*19b0*/  SYNCS.PHASECHK.TRANS64.TRYWAIT P0, [UR8], R20 ;  /* 0x00000014ff0075a7 */ /* 0x0000620008000148 */
[----:B------:R-:W-:Y:S05]  /*19c0*/  @!P1 BRA `(.L_x_18) ;  /* 0x0000000000049947 */ /* 0x000fea0003800000 */
[----:B------:R-:W-:Y:S01]  /*19d0*/  BPT.TRAP 0x1 ;  /* 0x000000040000795c */ /* 0x000fe20000300000 */
.L_x_18:
[----:B------:R-:W-:-:S04]  /*19e0*/  IMAD.U32 R22, RZ, RZ, UR14 ;  /* 0x0000000eff167e24 */ /* 0x000fc8000f8e00ff */
[----:B------:R-:W-:Y:S01]  /*19f0*/  IMAD R19, R22, 0x200, R17 ;  /* 0x0000020016137824 */ /* 0x000fe200078e0211 */
[----:B-1----:R-:W-:Y:S06]  /*1a00*/  @P0 BRA `(.L_x_19) ;  /* 0x0000000000080947 */ /* 0x002fec0003800000 */
[----:B------:R-:W1:Y:S02]  /*1a10*/  SYNCS.PHASECHK.TRANS64.TRYWAIT P0, [UR8], R20 ;  /* 0x00000014ff0075a7 */ /* 0x000e640008000148 */
[----:B-1----:R-:W-:Y:S05]  /*1a20*/  @!P0 BRA `(.L_x_20) ;  /* 0x000000ac00e08947 */ /* 0x002fea0003800000 */
.L_x_19:
[----:B------:R-:W2:Y:S01]  /*1a30*/  LDS.64 R152, [R19+UR7+0x36180] ;  /* 0x0361800713987984 */ /* 0x000ea20008000a00 */
[----:B------:R-:W-:Y:S02]  /*1a40*/  UIADD3 UR8, UR7, 0x180, URZ ;  /* 0x0000018007087890 */ /* 0x000fe4000fffe03f */
[----:B------:R-:W-:Y:S02]  /*1a50*/  UIADD3 UR9, UR7, 0x6180, URZ ;  /* 0x0000618007097890 */ /* 0x000fe4000fffe03f */
[----:B------:R-:W-:Y:S02]  /*1a60*/  USHF.R.U32.HI UR8, URZ, 0x4, UR8 ;  /* 0x000000043f087899 */ /* 0x000fe40008011608 */
[----:B------:R-:W-:Y:S02]  /*1a70*/  USHF.R.U32.HI UR9, URZ, 0x4, UR9 ;  /* 0x000000043f097899 */ /* 0x000fe40008011609 */
[----:B------:R-:W-:Y:S02]  /*1a80*/  ULOP3.LUT UR8, UR8, 0x3fff, URZ, 0xc0, !UPT ;  /* 0x00003fff08087892 */ /* 0x000fe4000f8ec03f */
[----:B------:R-:W-:-:S02]  /*1a90*/  ULOP3.LUT UR9, UR9, 0x3fff, URZ, 0xc0, !UPT ;  /* 0x00003fff09097892 */ /* 0x000fc4000f8ec03f */
[----:B------:R-:W-:Y:S02]  /*1aa0*/  ULOP3.LUT UR8, UR8, 0x10000, URZ, 0xfc, !UPT ;  /* 0x0001000008087892 */ /* 0x000fe4000f8efc3f */
[----:B------:R-:W-:Y:S02]  /*1ab0*/  ULOP3.LUT UR9, UR9, 0x10000, URZ, 0xfc, !UPT ;  /* 0x0001000009097892 */ /* 0x000fe4000f8efc3f */
[----:B------:R-:W-:Y:S02]  /*1ac0*/  ULEA UR8, UR14, UR8, 0x8 ;  /* 0x000000080e087291 */ /* 0x000fe4000f8e403f */
[----:B------:R-:W-:Y:S01]  /*1ad0*/  ULEA UR10, UR14, UR9, 0xb ;  /* 0x000000090e0a7291 */ /* 0x000fe2000f8e583f */
[----:B------:R-:W-:Y:S02]  /*1ae0*/  UMOV UR11, 0x40000040 ;  /* 0x40000040000b7882 */ /* 0x000fe40000000000 */
[----:B------:R-:W-:Y:S01]  /*1af0*/  UMOV UR9, 0x80000020 ;  /* 0x8000002000097882 */ /* 0x000fe20000000000 */
[----:B--2---:R-:W-:-:S06]  /*1b00*/  WARPGROUP.ARRIVE ;  /* 0x00000000000079c5 */ /* 0x004fcc0000000000 */
[----:B------:R-:W-:Y:S01]  /*1b10*/  HGMMA.SP.64x256x32.F32.BF16 R24, gdesc[UR8], R24, UP0, R152, 0x0 ;  /* 0x0be09800081879f0 */ /* 0x000fe2000bf01a18 */
[----:B------:R-:W-:Y:S02]  /*1b20*/  UIADD3 UR8, UR8, 0x2, URZ ;  /* 0x0000000208087890 */ /* 0x000fe4000fffe03f */
[----:B------:R-:W-:Y:S01]  /*1b30*/  UIADD3 UR10, UR10, 0x4, URZ ;  /* 0x000000040a0a7890 */ /* 0x000fe2000fffe03f */
[----:B------:R-:W-:Y:S01]  /*1b40*/  UMOV UR9, 0x80000020 ;  /* 0x8000002000097882 */ /* 0x000fe20000000000 */
[----:B------:R-:W-:-:S15]  /*1b50*/  UMOV UR11, 0x40000040 ;  /* 0x40000040000b7882 */ /* 0x000fde0000000000 */
[----:B------:R-:W-:-:S12]  /*1b60*/  NOP ;  /* 0x0000000000007918 */ /* 0x000fd80000000000 */
[----:B------:R-:W-:Y:S03]  /*1b70*/  HGMMA.SP.64x256x32.F32.BF16 R24, gdesc[UR8], R24, R153, 0x0, gsb0 ;  /* 0x0be09900081879f0 */ /* 0x000fe60008001a18 */
[----:B------:R-:W-:Y:S02]  /*1b80*/  WARPGROUP.DEPBAR.LE gsb0, 0x0 ;  /* 0x00008000000079c5 */ /* 0x000fe40000010000 */
[----:B------:R-:W-:Y:S05]  /*1b90*/  @!P1 BRA `(.L_x_21) ;  /* 0x0000000000049947 */ /* 0x000fea0003800000 */
[----:B------:R-:W-:Y:S01]  /*1ba0*/  BPT.TRAP 0x1 ;  /* 0x000000040000795c */ /* 0x000fe20000300000 */
.L_x_21:
[----:B------:R-:W-:Y:S01]  /*1bb0*/  ULEA UR8, UR15, UR7, 0x3 ;  /* 0x000000070f087291 */ /* 0x000fe2000f8e183f */
[----:B------:R-:W-:-:S03]  /*1bc0*/  ISETP.GT.U32.AND P0, PT, R7, 0x1, PT ;  /* 0x000000010700780c */ /* 0x000fc60003f04070 */
[----:B------:R-:W-:-:S04]  /*1bd0*/  UIADD3 UR8, UR8, 0x30, URZ ;  /* 0x0000003008087890 */ /* 0x000fc8000fffe03f */
[----:B------:R-:W-:-:S09]  /*1be0*/  UPRMT UR8, URZ, 0x654, UR8 ;  /* 0x000006543f087896 */ /* 0x000fd20008000008 */
[----:B------:R-:W-:Y:S01]  /*1bf0*/  SYNCS.ARRIVE.TRANS64.RED.A1T0 RZ, [UR8], RZ ;  /* 0x000000ffffff79a7 */ /* 0x000fe20008100408 */
[----:B------:R-:W-:Y:S05]  /*1c00*/  @P0 BRA `(.L_x_22) ;  /* 0x0000000000040947 */ /* 0x000fea0003800000 */
[----:B------:R-:W-:Y:S01]  /*1c10*/  BPT.TRAP 0x1 ;  /* 0x000000040000795c */ /* 0x000fe20000300000 */
.L_x_22:
[----:B------:R-:W-:Y:S01]  /*1c20*/  UIADD3 UR14, UR14, 0x1, URZ ;  /* 0x000000010e0e7890 */ /* 0x000fe2000fffe03f */
[C---:B------:R-:W-:Y:S01]  /*1c30*/  ISETP.GT.AND P0, PT, R18.reuse, 0x1, PT ;  /* 0x000000011200780c */ /* 0x040fe20003f04270 */
[----:B------:R-:W-:Y:S01]  /*1c40*/  UIADD3 UR15, UR15, 0x1, URZ ;  /* 0x000000010f0f7890 */ /* 0x000fe2000fffe03f */
[----:B------:R-:W-:Y:S01]  /*1c50*/  VIADD R18, R18, 0xffffffff ;  /* 0xffffffff12127836 */ /* 0x000fe20000000000 */
[----:B------:R-:W-:Y:S02]  /*1c60*/  UISETP.NE.AND UP0, UPT, UR14, 0x6, UPT ;  /* 0x000000060e00788c */ /* 0x000fe4000bf05270 */
[----:B------:R-:W-:Y:S02]  /*1c70*/  UISETP.NE.AND UP1, UPT, UR15, 0x6, UPT ;  /* 0x000000060f00788c */ /* 0x000fe4000bf25270 */
[----:B------:R-:W-:Y:S02]  /*1c80*/  USEL UR8, URZ, 0x1, UP0 ;  /* 0x000000013f087887 */ /* 0x000fe40008000000 */
[----:B------:R-:W-:-:S02]  /*1c90*/  USEL UR14, UR14, URZ, UP0 ;  /* 0x0000003f0e0e7287 */ /* 0x000fc40008000000 */
[----:B------:R-:W-:Y:S02]  /*1ca0*/  USEL UR15, UR15, URZ, UP1 ;  /* 0x0000003f0f0f7287 */ /* 0x000fe40008800000 */
[----:B------:R-:W-:Y:S01]  /*1cb0*/  UPLOP3.LUT UP0, UPT, UPT, UPT, UPT, 0x80, 0x0 ;  /* 0x000000000000789c */ /* 0x000fe20003f0f070 */
[----:B------:R-:W-:Y:S01]  /*1cc0*/  LOP3.LUT R23, R23, UR8, RZ, 0x3c, !PT ;  /* 0x0000000817177c12 */ /* 0x000fe2000f8e3cff */
[----:B------:R-:W-:Y:S09]  /*1cd0*/  @P0 BRA `(.L_x_23) ;  /* 0xfffffffc00200947 */ /* 0x000ff2000383ffff */
.L_x_16:
[----:B0-----:R-:W-:Y:S01]  /*1ce0*/  IMAD.U32 R19, RZ, RZ, UR20 ;  /* 0x00000014ff137e24 */ /* 0x001fe2000f8e00ff */
[----:B------:R-:W-:Y:S01]  /*1cf0*/  SHF.L.U32 R18, R163, 0x1f, RZ ;  /* 0x0000001fa3127819 */ /* 0x000fe200000006ff */
[----:B------:R-:W-:Y:S01]  /*1d00*/  UIADD3 UR5, UR5, UR18, URZ ;  /* 0x0000001205057290 */ /* 0x000fe2000fffe03f */
[----:B------:R-:W0:Y:S01]  /*1d10*/  LDC R22, c[0x0][0x288] ;  /* 0x0000a200ff167b82 */ /* 0x000e220000000800 */
[----:B------:R-:W-:Y:S01]  /*1d20*/  UISETP.GE.U32.AND UP1, UPT, UR18, 0x6, UPT ;  /* 0x000000061200788c */ /* 0x000fe2000bf26070 */
[----:B------:R-:W-:Y:S01]  /*1d30*/  SHF.R.S32.HI R152, RZ, 0x1f, R4 ;  /* 0x0000001fff987819 */ /* 0x000fe20000011404 */
[----:B------:R-:W-:Y:S02]  /*1d40*/  UISETP.GT.U32.AND UP0, UPT, UR5, 0x5, UPT ;  /* 0x000000050500788c */ /* 0x000fe4000bf04070 */
[----:B------:R-:W-:Y:S02]  /*1d50*/  UIMAD.WIDE.U32 UR8, UR5, -0x55555555, URZ ;  /* 0xaaaaaaab050878a5 */ /* 0x000fe4000f8e003f */
[----:B------:R-:W-:Y:S01]  /*1d60*/  UISETP.LT.U32.AND UP0, UPT, UR18, 0x6, UP0 ;  /* 0x000000061200788c */ /* 0x000fe20008701070 */
[----:B------:R2:W-:Y:S01]  /*1d70*/  SYNCS.ARRIVE.TRANS64.A1T0 RZ, [R19+UR19], RZ ;  /* 0x000000ff13ff79a7 */ /* 0x0005e20008100013 */
[----:B------:R-:W-:-:S02]  /*1d80*/  WARPGROUP.DEPBAR.LE gsb0, 0x0 ;  /* 0x00008000000079c5 */ /* 0x000fc40000010000 */
[----:B------:R-:W-:Y:S02]  /*1d90*/  USEL UR10, URZ, 0x1, !UP0 ;  /* 0x000000013f0a7887 */ /* 0x000fe4000c000000 */
[----:B------:R-:W-:Y:S02]  /*1da0*/  USHF.R.U32.HI UR8, URZ, 0x2, UR9 ;  /* 0x000000023f087899 */ /* 0x000fe40008011609 */
[----:B------:R-:W-:Y:S01]  /*1db0*/  ULOP3.LUT UR4, UR4, UR10, URZ, 0x3c, !UPT ;  /* 0x0000000a04047292 */ /* 0x000fe2000f8e3c3f */
[----:B------:R-:W3:Y:S01]  /*1dc0*/  SYNCS.PHASECHK.TRANS64.TRYWAIT P0, [UR12+0x8], R18 ;  /* 0x00000812ff0075a7 */ /* 0x000ee2000800014c */
[----:B------:R-:W-:Y:S02]  /*1dd0*/  UIMAD UR5, UR8, -0x6, UR5 ;  /* 0xfffffffa080578a4 */ /* 0x000fe4000f8e0205 */
[----:B------:R-:W-:Y:S01]  /*1de0*/  @UP1 ULOP3.LUT UR4, UR4, 0x1, UR8, 0x78, !UPT ;  /* 0x0000000104041892 */ /* 0x000fe2000f8e7808 */
[----:B0-23--:R-:W-:Y:S11]  /*1df0*/  @!P0 BRA `(.L_x_24) ;  /* 0x000000ac00048947 */ /* 0x00dff60003800000 */
.L_x_306:
[----:B------:R-:W-:Y:S01]  /*1e00*/  ULDC.64 UR8, c[0x0][0x6d0] ;  /* 0x0001b40000087ab9 */ /* 0x000fe20000000a00 */
[----:B------:R-:W-:Y:S02]  /*1e10*/  IMAD.SHL.U32 R156, R6, 0x40, RZ ;  /* 0x00000040069c7824 */ /* 0x000fe400078e00ff */
[----:B0-----:R-:W-:Y:S02]  /*1e20*/  IMAD R19, R152, UR8, RZ ;  /* 0x0000000898137c24 */ /* 0x001fe4000f8e02ff */
[----:B-1----:R-:W-:Y:S01]  /*1e30*/  IMAD.WIDE.U32 R20, R4, UR8, R12 ;  /* 0x0000000804147c25 */ /* 0x002fe2000f8e000c */
[----:B------:R-:W-:Y:S01]  /*1e40*/  ULDC UR8, c[0x0][0x284] ;  /* 0x0000a10000087ab9 */ /* 0x000fe20000000800 */
[----:B------:R-:W-:Y:S02]  /*1e50*/  SHF.R.S32.HI R157, RZ, 0x1f, R156 ;  /* 0x0000001fff9d7819 */ /* 0x000fe4000001149c */
[----:B------:R-:W-:Y:S01]  /*1e60*/  IMAD.SHL.U32 R23, R5, 0x100, RZ ;  /* 0x0000010005177824 */ /* 0x000fe200078e00ff */
[----:B------:R-:W-:Y:S01]  /*1e70*/  ISETP.GE.AND P0, PT, R156, UR8, PT ;  /* 0x000000089c007c0c */ /* 0x000fe2000bf06270 */
[----:B------:R-:W-:Y:S01]  /*1e80*/  IMAD R153, R4, UR9, R19 ;  /* 0x0000000904997c24 */ /* 0x000fe2000f8e0213 */
[----:B------:R-:W-:Y:S01]  /*1e90*/  IADD3 R20, P1, R156, R20, RZ ;  /* 0x000000149c147210 */ /* 0x000fe20007f3e0ff */
[----:B------:R-:W-:Y:S01]  /*1ea0*/  IMAD.WIDE R18, R14, 0x2, RZ ;  /* 0x000000020e127825 */ /* 0x000fe200078e02ff */
[----:B------:R-:W-:-:S02]  /*1eb0*/  ISETP.GE.OR P0, PT, R23, R22, P0 ;  /* 0x000000161700720c */ /* 0x000fc40000706670 */
[----:B------:R-:W-:Y:S01]  /*1ec0*/  IADD3.X R21, R157, R21, R153, P1, !PT ;  /* 0x000000159d157210 */ /* 0x000fe20000ffe499 */
[----:B------:R-:W-:Y:S02]  /*1ed0*/  IMAD R6, R14, -0x2, R22 ;  /* 0xfffffffe0e067824 */ /* 0x000fe400078e0216 */
[----:B------:R-:W-:-:S04]  /*1ee0*/  IMAD.WIDE R166, R5, 0x100, R18 ;  /* 0x0000010005a67825 */ /* 0x000fc800078e0212 */
[----:B------:R-:W-:-:S04]  /*1ef0*/  IMAD.IADD R5, R6, 0x1, -R23 ;  /* 0x0000000106057824 */ /* 0x000fc800078e0a17 */
[----:B------:R-:W-:Y:S05]  /*1f00*/  @P0 BRA `(.L_x_25) ;  /* 0x00000090008c0947 */ /* 0x000fea0003800000 */
[----:B------:R-:W0:Y:S01]  /*1f10*/  LDC.64 R18, c[0x0][0x6c8] ;  /* 0x0001b200ff127b82 */ /* 0x000e220000000a00 */
[----:B-----5:R-:W-:Y:S01]  /*1f20*/  FSETP.NEU.AND P0, PT, R10, RZ, PT ;  /* 0x000000ff0a00720b */ /* 0x020fe20003f0d000 */
[----:B------:R-:W-:Y:S01]  /*1f30*/  IMAD.IADD R164, R16, 0x1, -R156 ;  /* 0x0000000110a47824 */ /* 0x000fe200078e0a9c */
[----:B------:R-:W-:Y:S01]  /*1f40*/  ISETP.GT.AND P1, PT, R5, RZ, PT ;  /* 0x000000ff0500720c */ /* 0x000fe20003f24270 */
[----:B------:R-:W-:Y:S03]  /*1f50*/  BSSY B0, `(.L_x_25) ;  /* 0x000091e000007945 */ /* 0x000fe60003800000 */
[----:B------:R-:W-:Y:S01]  /*1f60*/  ISETP.GT.AND P5, PT, R164, RZ, P1 ;  /* 0x000000ffa400720c */ /* 0x000fe20000fa4270 */
[-C--:B0-----:R-:W-:Y:S02]  /*1f70*/  IMAD R6, R167, R18.reuse, RZ ;  /* 0x00000012a7067224 */ /* 0x081fe400078e02ff */
[----:B------:R-:W-:-:S04]  /*1f80*/  IMAD.WIDE.U32 R168, R166, R18, R20 ;  /* 0x00000012a6a87225 */ /* 0x000fc800078e0014 */
[----:B------:R-:W-:-:S04]  /*1f90*/  IMAD R21, R166, R19, R6 ;  /* 0x00000013a6157224 */ /* 0x000fc800078e0206 */
[----:B------:R-:W-:Y:S01]  /*1fa0*/  IMAD.IADD R159, R169, 0x1, R21 ;  /* 0x00000001a99f7824 */ /* 0x000fe200078e0215 */
[----:B------:R-:W-:Y:S06]  /*1fb0*/  @!P0 BRA `(.L_x_26) ;  /* 0x0000006400608947 */ /* 0x000fec0003800000 */
[----:B------:R-:W-:Y:S01]  /*1fc0*/  ULDC.64 UR8, c[0x0][0x6b8] ;  /* 0x0001ae0000087ab9 */ /* 0x000fe20000000a00 */
[----:B------:R-:W-:Y:S01]  /*1fd0*/  ULDC.64 UR14, c[0x0][0x6b0] ;  /* 0x0001ac00000e7ab9 */ /* 0x000fe20000000a00 */
[----:B------:R-:W-:Y:S01]  /*1fe0*/  IMAD.WIDE.U32 R20, R4, UR8, R12 ;  /* 0x0000000804147c25 */ /* 0x000fe2000f8e000c */
[----:B------:R-:W-:Y:S01]  /*1ff0*/  ULDC.64 UR22, c[0x0][0x6a8] ;  /* 0x0001aa0000167ab9 */ /* 0x000fe20000000a00 */
[----:B------:R-:W0:Y:S01]  /*2000*/  LDC.64 R160, c[0x0][0x6b0] ;  /* 0x0001ac00ffa07b82 */ /* 0x000e220000000a00 */
[----:B------:R-:W-:Y:S01]  /*2010*/  ULDC.64 UR10, c[0x0][0x6c0] ;  /* 0x0001b000000a7ab9 */ /* 0x000fe20000000a00 */
[----:B------:R-:W-:Y:S01]  /*2020*/  IMAD R23, R152, UR8, RZ ;  /* 0x0000000898177c24 */ /* 0x000fe2000f8e02ff */
[----:B------:R-:W-:-:S03]  /*2030*/  IADD3 R152, P0, R156, R20, RZ ;  /* 0x000000149c987210 */ /* 0x000fc60007f1e0ff */
[----:B------:R-:W-:Y:S02]  /*2040*/  IMAD R171, R4, UR9, R23 ;  /* 0x0000000904ab7c24 */ /* 0x000fe4000f8e0217 */
[----:B------:R-:W-:-:S03]  /*2050*/  IMAD R23, R167, UR14, RZ ;  /* 0x0000000ea7177c24 */ /* 0x000fc6000f8e02ff */
[----:B------:R-:W-:Y:S01]  /*2060*/  IADD3.X R153, R157, R21, R171, P0, !PT ;  /* 0x000000159d997210 */ /* 0x000fe200007fe4ab */
[C---:B------:R-:W-:Y:S02]  /*2070*/  IMAD R173, R166.reuse, UR15, R23 ;  /* 0x0000000fa6ad7c24 */ /* 0x040fe4000f8e0217 */
[----:B------:R-:W-:-:S04]  /*2080*/  IMAD.WIDE.U32 R20, R166, UR14, R152 ;  /* 0x0000000ea6147c25 */ /* 0x000fc8000f8e0098 */
[----:B------:R-:W-:Y:S01]  /*2090*/  IMAD.IADD R21, R21, 0x1, R173 ;  /* 0x0000000115157824 */ /* 0x000fe200078e02ad */
[----:B------:R-:W-:-:S04]  /*20a0*/  LEA R22, P0, R20, UR22, 0x2 ;  /* 0x0000001614167c11 */ /* 0x000fc8000f8010ff */
[----:B------:R-:W-:-:S05]  /*20b0*/  LEA.HI.X R23, R20, UR23, R21, 0x2, P0 ;  /* 0x0000001714177c11 */ /* 0x000fca00080f1415 */
[----:B------:R-:W2:Y:S01]  /*20c0*/  @P5 LDG.E.LTC128B R165, desc[UR16][R22.64] ;  /* 0x0000001016a55981 */ /* 0x000ea2000c1e1920 */
[----:B------:R-:W-:Y:S01]  /*20d0*/  IMAD.WIDE.U32 R154, R166, UR14, R156 ;  /* 0x0000000ea69a7c25 */ /* 0x000fe2000f8e009c */
[----:B------:R-:W-:Y:S01]  /*20e0*/  LEA R20, P0, R168, UR10, 0x2 ;  /* 0x0000000aa8147c11 */ /* 0x000fe2000f8010ff */
[----:B------:R-:W-:Y:S02]  /*20f0*/  BSSY B1, `(.L_x_27) ;  /* 0x0000016000017945 */ /* 0x000fe40003800000 */
[----:B0-----:R-:W-:Y:S01]  /*2100*/  IMAD.WIDE.U32 R166, R166, UR14, R160 ;  /* 0x0000000ea6a67c25 */ /* 0x001fe2000f8e00a0 */
[----:B------:R-:W-:Y:S02]  /*2110*/  IADD3 R158, P2, R12, R154, RZ ;  /* 0x0000009a0c9e7210 */ /* 0x000fe40007f5e0ff */
[----:B------:R-:W-:Y:S02]  /*2120*/  LEA.HI.X R21, R168, UR11, R159, 0x2, P0 ;  /* 0x0000000ba8157c11 */ /* 0x000fe400080f149f */
[----:B------:R-:W-:-:S02]  /*2130*/  ISETP.GT.AND P0, PT, R5, 0x1, PT ;  /* 0x000000010500780c */ /* 0x000fc40003f04270 */
[----:B------:R-:W-:Y:S01]  /*2140*/  IADD3.X R159, R13, R173, R155, P2, !PT ;  /* 0x000000ad0d9f7210 */ /* 0x000fe200017fe49b */
[----:B------:R-:W-:Y:S01]  /*2150*/  IMAD.IADD R173, R173, 0x1, R167 ;  /* 0x00000001adad7824 */ /* 0x000fe200078e02a7 */
[----:B------:R-:W-:Y:S02]  /*2160*/  ISETP.GT.AND P2, PT, R164, RZ, P0 ;  /* 0x000000ffa400720c */ /* 0x000fe40000744270 */
[----:B------:R-:W-:Y:S01]  /*2170*/  IADD3 R6, P6, R152, R166, RZ ;  /* 0x000000a698067210 */ /* 0x000fe20007fde0ff */
[----:B------:R-:W-:Y:S01]  /*2180*/  IMAD.WIDE.U32 R158, R4, UR8, R158 ;  /* 0x00000008049e7c25 */ /* 0x000fe2000f8e009e */
[----:B------:R-:W-:-:S03]  /*2190*/  LEA R152, P4, R18, R20, 0x2 ;  /* 0x0000001412987211 */ /* 0x000fc600078810ff */
[----:B------:R-:W-:Y:S02]  /*21a0*/  IMAD.IADD R155, R171, 0x1, R159 ;  /* 0x00000001ab9b7824 */ /* 0x000fe400078e029f */
[----:B--2---:R-:W-:-:S04]  /*21b0*/  FMUL R169, R165, R10 ;  /* 0x0000000aa5a97220 */ /* 0x004fc80000400000 */
[----:B------:R-:W-:Y:S01]  /*21c0*/  FFMA R175, R24, R11, R169 ;  /* 0x0000000b18af7223 */ /* 0x000fe200000000a9 */
[----:B------:R-:W-:Y:S01]  /*21d0*/  IMAD.X R169, R173, 0x1, R153, P6 ;  /* 0x00000001ada97824 */ /* 0x000fe200030e0699 */
[----:B------:R-:W-:-:S03]  /*21e0*/  LEA R160, P6, R158, UR22, 0x2 ;  /* 0x000000169ea07c11 */ /* 0x000fc6000f8c10ff */
[----:B------:R0:W-:Y:S01]  /*21f0*/  @P5 STG.E desc[UR16][R20.64], R175 ;  /* 0x000000af14005986 */ /* 0x0001e2000c101910 */
[----:B------:R-:W-:Y:S02]  /*2200*/  LEA R154, P5, R6, UR22, 0x2 ;  /* 0x00000016069a7c11 */ /* 0x000fe4000f8a10ff */
[----:B------:R-:W-:Y:S02]  /*2210*/  LEA.HI.X R161, R158, UR23, R155, 0x2, P6 ;  /* 0x000000179ea17c11 */ /* 0x000fe4000b0f149b */
[----:B------:R-:W-:Y:S01]  /*2220*/  LEA.HI.X R155, R6, UR23, R169, 0x2, P5 ;  /* 0x00000017069b7c11 */ /* 0x000fe2000a8f14a9 */
[----:B------:R-:W-:Y:S08]  /*2230*/  @!P2 BRA `(.L_x_28) ;  /* 0x000000000004a947 */ /* 0x000ff00003800000 */
[----:B------:R1:W5:Y:S02]  /*2240*/  LDG.E.LTC128B R165, desc[UR16][R154.64] ;  /* 0x000000109aa57981 */ /* 0x000364000c1e1920 */
.L_x_28:
[----:B------:R-:W-:Y:S05]  /*2250*/  BSYNC B1 ;  /* 0x0000000000017941 */ /* 0x000fea0003800000 */
.L_x_27:
[----:B-----5:R-:W-:Y:S01]  /*2260*/  FMUL R6, R165, R10 ;  /* 0x0000000aa5067220 */ /* 0x020fe20000400000 */
[----:B------:R-:W-:Y:S01]  /*2270*/  LEA.HI.X R153, R18, R21, R19, 0x2, P4 ;  /* 0x0000001512997211 */ /* 0x000fe200020f1413 */
[----:B------:R-:W-:Y:S01]  /*2280*/  BSSY B1, `(.L_x_29) ;  /* 0x0000008000017945 */ /* 0x000fe20003800000 */
[----:B------:R-:W-:Y:S01]  /*2290*/  ISETP.GT.AND P1, PT, R164, 0x8, P1 ;  /* 0x00000008a400780c */ /* 0x000fe20000f24270 */
[----:B------:R-:W-:Y:S01]  /*22a0*/  FFMA R159, R25, R11, R6 ;  /* 0x0000000b199f7223 */ /* 0x000fe20000000006 */
[----:B------:R-:W-:-:S04]  /*22b0*/  IADD3 R24, P5, P6, R12, R166, R156 ;  /* 0x000000a60c187210 */ /* 0x000fc80007ebe09c */
[----:B------:R2:W-:Y:S01]  /*22c0*/  @P2 STG.E desc[UR16][R152.64], R159 ;  /* 0x0000009f98002986 */ /* 0x0005e2000c101910 */
[----:B------:R-:W-:-:S06]  /*22d0*/  IADD3.X R25, R13, R173, R157, P5, P6 ;  /* 0x000000ad0d197210 */ /* 0x000fcc0002fec49d */
[----:B------:R-:W-:Y:S05]  /*22e0*/  @!P1 BRA `(.L_x_30) ;  /* 0x0000000000049947 */ /* 0x000fea0003800000 */
[----:B------:R3:W5:Y:S02]  /*22f0*/  LDG.E.LTC128B R165, desc[UR16][R160.64+0x20] ;  /* 0x00002010a0a57981 */ /* 0x000764000c1e1920 */
.L_x_30:
[----:B------:R-:W-:Y:S05]  /*2300*/  BSYNC B1 ;  /* 0x0000000000017941 */ /* 0x000fea0003800000 */
.L_x_29:
[----:B-----5:R-:W-:Y:S01]  /*2310*/  FMUL R157, R165, R10 ;  /* 0x0000000aa59d7220 */ /* 0x020fe20000400000 */
[----:B------:R-:W-:Y:S01]  /*2320*/  ISETP.GT.AND P0, PT, R164, 0x8, P0 ;  /* 0x00000008a400780c */ /* 0x000fe20000704270 */
[----:B------:R-:W-:Y:S01]  /*2330*/  IMAD.WIDE.U32 R24, R4, UR8, R24 ;  /* 0x0000000804187c25 */ /* 0x000fe2000f8e0018 */
[----:B------:R-:W-:-:S03]  /*2340*/  ISETP.GT.AND P2, PT, R5, 0x8, PT ;  /* 0x000000080500780c */ /* 0x000fc60003f44270 */
[----:B--2---:R-:W-:Y:S01]  /*2350*/  FFMA R159, R26, R11, R157 ;  /* 0x0000000b1a9f7223 */ /* 0x004fe2000000009d */
[----:B------:R-:W-:Y:S01]  /*2360*/  USHF.L.U64.HI UR11, UR14, 0x5, UR15 ;  /* 0x000000050e0b7899 */ /* 0x000fe2000801020f */
[----:B------:R-:W-:Y:S01]  /*2370*/  IMAD.IADD R25, R171, 0x1, R25 ;  /* 0x00000001ab197824 */ /* 0x000fe200078e0219 */
[----:B------:R-:W-:Y:S01]  /*2380*/  LEA R156, P5, R24, UR22, 0x2 ;  /* 0x00000016189c7c11 */ /* 0x000fe2000f8a10ff */
[----:B------:R-:W-:Y:S01]  /*2390*/  USHF.L.U32 UR10, UR14, 0x5, URZ ;  /* 0x000000050e0a7899 */ /* 0x000fe2000800063f */
[----:B------:R2:W-:Y:S01]  /*23a0*/  @P1 STG.E desc[UR16][R20.64+0x20], R159 ;  /* 0x0000209f14001986 */ /* 0x0005e2000c101910 */
[----:B------:R-:W-:Y:S01]  /*23b0*/  BSSY B1, `(.L_x_31) ;  /* 0x0000005000017945 */ /* 0x000fe20003800000 */
[----:B------:R-:W-:Y:S02]  /*23c0*/  ISETP.GT.AND P4, PT, R164, RZ, P2 ;  /* 0x000000ffa400720c */ /* 0x000fe40001784270 */
[----:B------:R-:W-:Y:S01]  /*23d0*/  LEA.HI.X R157, R24, UR23, R25, 0x2, P5 ;  /* 0x00000017189d7c11 */ /* 0x000fe2000a8f1419 */
[----:B------:R-:W-:Y:S10]  /*23e0*/  @!P0 BRA `(.L_x_32) ;  /* 0x0000000000048947 */ /* 0x000ff40003800000 */
[----:B------:R4:W5:Y:S02]  /*23f0*/  LDG.E.LTC128B R165, desc[UR16][R156.64+0x20] ;  /* 0x000020109ca57981 */ /* 0x000964000c1e1920 */
.L_x_32:
[----:B------:R-:W-:Y:S05]  /*2400*/  BSYNC B1 ;  /* 0x0000000000017941 */ /* 0x000fea0003800000 */
.L_x_31:
[----:B-----5:R-:W-:Y:S01]  /*2410*/  FMUL R4, R165, R10 ;  /* 0x0000000aa5047220 */ /* 0x020fe20000400000 */
[----:B------:R-:W-:Y:S01]  /*2420*/  IADD3 R24, P1, R22, UR10, RZ ;  /* 0x0000000a16187c10 */ /* 0x000fe2000ff3e0ff */
[----:B------:R-:W-:Y:S02]  /*2430*/  @P0 IMAD.MOV.U32 R26, RZ, RZ, R152 ;  /* 0x000000ffff1a0224 */ /* 0x000fe400078e0098 */
[----:B---3--:R-:W-:Y:S01]  /*2440*/  FFMA R161, R27, R11, R4 ;  /* 0x0000000b1ba17223 */ /* 0x008fe20000000004 */
[----:B------:R-:W-:Y:S01]  /*2450*/  @P0 IMAD.MOV.U32 R27, RZ, RZ, R153 ;  /* 0x000000ffff1b0224 */ /* 0x000fe200078e0099 */
[----:B------:R-:W-:-:S04]  /*2460*/  IADD3.X R25, R23, UR11, RZ, P1, !PT ;  /* 0x0000000b17197c10 */ /* 0x000fc80008ffe4ff */
[----:B------:R3:W-:Y:S04]  /*2470*/  @P0 STG.E desc[UR16][R26.64+0x20], R161 ;  /* 0x000020a11a000986 */ /* 0x0007e8000c101910 */
[----:B------:R-:W3:Y:S01]  /*2480*/  @P4 LDG.E.LTC128B R165, desc[UR16][R24.64] ;  /* 0x0000001018a54981 */ /* 0x000ee2000c1e1920 */
[C---:B------:R-:W-:Y:S01]  /*2490*/  IMAD.SHL.U32 R4, R18.reuse, 0x20, RZ ;  /* 0x0000002012047824 */ /* 0x040fe200078e00ff */
[----:B------:R-:W-:Y:S01]  /*24a0*/  SHF.L.U64.HI R6, R18, 0x5, R19 ;  /* 0x0000000512067819 */ /* 0x000fe20000010213 */
[----:B------:R-:W-:Y:S01]  /*24b0*/  BSSY B1, `(.L_x_33) ;  /* 0x000000c000017945 */ /* 0x000fe20003800000 */
[----:B------:R-:W-:Y:S02]  /*24c0*/  ISETP.GT.AND P0, PT, R5, 0x9, PT ;  /* 0x000000090500780c */ /* 0x000fe40003f04270 */
[----:B----4-:R-:W-:-:S02]  /*24d0*/  IADD3 R156, P5, R4, R20, RZ ;  /* 0x00000014049c7210 */ /* 0x010fc40007fbe0ff */
[----:B------:R-:W-:-:S03]  /*24e0*/  ISETP.GT.AND P1, PT, R164, RZ, P0 ;  /* 0x000000ffa400720c */ /* 0x000fc60000724270 */
[----:B------:R-:W-:Y:S01]  /*24f0*/  IMAD.X R157, R6, 0x1, R21, P5 ;  /* 0x00000001069d7824 */ /* 0x000fe200028e0615 */
[----:B------:R-:W-:-:S04]  /*2500*/  IADD3 R158, P5, R154, UR10, RZ ;  /* 0x0000000a9a9e7c10 */ /* 0x000fc8000ffbe0ff */
[----:B--2---:R-:W-:Y:S01]  /*2510*/  IADD3.X R159, R155, UR11, RZ, P5, !PT ;  /* 0x0000000b9b9f7c10 */ /* 0x004fe2000affe4ff */
[----:B---3--:R-:W-:-:S04]  /*2520*/  FMUL R19, R165, R10 ;  /* 0x0000000aa5137220 */ /* 0x008fc80000400000 */
[----:B------:R-:W-:-:S05]  /*2530*/  FFMA R19, R28, R11, R19 ;  /* 0x0000000b1c137223 */ /* 0x000fca0000000013 */
[----:B------:R2:W-:Y:S01]  /*2540*/  @P4 STG.E desc[UR16][R156.64], R19 ;  /* 0x000000139c004986 */ /* 0x0005e2000c101910 */
[----:B------:R-:W-:Y:S05]  /*2550*/  @!P1 BRA `(.L_x_34) ;  /* 0x0000000000049947 */ /* 0x000fea0003800000 */
[----:B------:R3:W5:Y:S02]  /*2560*/  LDG.E.LTC128B R165, desc[UR16][R158.64] ;  /* 0x000000109ea57981 */ /* 0x000764000c1e1920 */
.L_x_34:
[----:B------:R-:W-:Y:S05]  /*2570*/  BSYNC B1 ;  /* 0x0000000000017941 */ /* 0x000fea0003800000 */
.L_x_33:
[----:B------:R-:W-:Y:S01]  /*2580*/  UIADD3 UR8, UP0, UR10, 0x20, URZ ;  /* 0x000000200a087890 */ /* 0x000fe2000ff1e03f */
[----:B------:R-:W-:Y:S01]  /*2590*/  ISETP.GT.AND P2, PT, R164, 0x8, P2 ;  /* 0x00000008a400780c */ /* 0x000fe20001744270 */
[----:B-----5:R-:W-:Y:S01]  /*25a0*/  FMUL R18, R165, R10 ;  /* 0x0000000aa5127220 */ /* 0x020fe20000400000 */
[----:B------:R-:W-:Y:S01]  /*25b0*/  IADD3 R26, P4, R4, R152, RZ ;  /* 0x00000098041a7210 */ /* 0x000fe20007f9e0ff */
[----:B------:R-:W-:Y:S02]  /*25c0*/  UIADD3.X UR9, URZ, UR11, URZ, UP0, !UPT ;  /* 0x0000000b3f097290 */ /* 0x000fe400087fe43f */
[----:B------:R-:W-:Y:S01]  /*25d0*/  IADD3 R22, P5, R22, UR8, RZ ;  /* 0x0000000816167c10 */ /* 0x000fe2000ffbe0ff */
[----:B------:R-:W-:Y:S01]  /*25e0*/  FFMA R161, R29, R11, R18 ;  /* 0x0000000b1da17223 */ /* 0x000fe20000000012 */
[----:B------:R-:W-:Y:S02]  /*25f0*/  IMAD.X R27, R6, 0x1, R153, P4 ;  /* 0x00000001061b7824 */ /* 0x000fe400020e0699 */
[----:B------:R-:W-:-:S03]  /*2600*/  IADD3.X R23, R23, UR9, RZ, P5, !PT ;  /* 0x0000000917177c10 */ /* 0x000fc6000affe4ff */
[----:B------:R4:W-:Y:S04]  /*2610*/  @P1 STG.E desc[UR16][R26.64], R161 ;  /* 0x000000a11a001986 */ /* 0x0009e8000c101910 */
[----:B------:R-:W3:Y:S01]  /*2620*/  @P2 LDG.E.LTC128B R165, desc[UR16][R22.64] ;  /* 0x0000001016a52981 */ /* 0x000ee2000c1e1920 */
[----:B--2---:R-:W-:Y:S01]  /*2630*/  IADD3 R19, P1, R4, 0x20, RZ ;  /* 0x0000002004137810 */ /* 0x004fe20007f3e0ff */
[----:B------:R-:W-:Y:S01]  /*2640*/  BSSY B1, `(.L_x_35) ;  /* 0x000000c000017945 */ /* 0x000fe20003800000 */
[----:B------:R-:W-:Y:S02]  /*2650*/  ISETP.GT.AND P4, PT, R164, 0x8, P0 ;  /* 0x00000008a400780c */ /* 0x000fe40000784270 */
[----:B0-----:R-:W-:Y:S01]  /*2660*/  IADD3 R20, P5, R19, R20, RZ ;  /* 0x0000001413147210 */ /* 0x001fe20007fbe0ff */
[----:B------:R-:W-:Y:S01]  /*2670*/  IMAD.X R18, RZ, RZ, R6, P1 ;  /* 0x000000ffff127224 */ /* 0x000fe200008e0606 */
[----:B------:R-:W-:-:S03]  /*2680*/  IADD3 R28, P0, R154, UR8, RZ ;  /* 0x000000089a1c7c10 */ /* 0x000fc6000ff1e0ff */
[----:B------:R-:W-:Y:S02]  /*2690*/  IMAD.X R21, R18, 0x1, R21, P5 ;  /* 0x0000000112157824 */ /* 0x000fe400028e0615 */
[----:B---3--:R-:W-:-:S04]  /*26a0*/  FMUL R29, R165, R10 ;  /* 0x0000000aa51d7220 */ /* 0x008fc80000400000 */
[----:B------:R-:W-:Y:S01]  /*26b0*/  FFMA R167, R30, R11, R29 ;  /* 0x0000000b1ea77223 */ /* 0x000fe2000000001d */
[----:B------:R-:W-:-:S04]  /*26c0*/  IADD3.X R29, R155, UR9, RZ, P0, !PT ;  /* 0x000000099b1d7c10 */ /* 0x000fc800087fe4ff */
[----:B------:R4:W-:Y:S01]  /*26d0*/  @P2 STG.E desc[UR16][R20.64], R167 ;  /* 0x000000a714002986 */ /* 0x0009e2000c101910 */
[----:B------:R-:W-:Y:S05]  /*26e0*/  @!P4 BRA `(.L_x_36) ;  /* 0x000000000004c947 */ /* 0x000fea0003800000 */
[----:B------:R0:W5:Y:S02]  /*26f0*/  LDG.E.LTC128B R165, desc[UR16][R28.64] ;  /* 0x000000101ca57981 */ /* 0x000164000c1e1920 */
.L_x_36:
[----:B------:R-:W-:Y:S05]  /*2700*/  BSYNC B1 ;  /* 0x0000000000017941 */ /* 0x000fea0003800000 */
.L_x_35:
[----:B------:R-:W-:Y:S01]  /*2710*/  IADD3 R22, P2, R19, R152, RZ ;  /* 0x0000009813167210 */ /* 0x000fe20007f5e0ff */
[----:B----45:R-:W-:Y:S01]  /*2720*/  FMUL R20, R165, R10 ;  /* 0x0000000aa5147220 */ /* 0x030fe20000400000 */
[C---:B------:R-:W-:Y:S01]  /*2730*/  ISETP.GT.AND P1, PT, R5.reuse, 0x10, PT ;  /* 0x000000100500780c */ /* 0x040fe20003f24270 */
[----:B------:R-:W-:Y:S01]  /*2740*/  BSSY B1, `(.L_x_37) ;  /* 0x000000b000017945 */ /* 0x000fe20003800000 */
[----:B------:R-:W-:Y:S01]  /*2750*/  ISETP.GT.AND P0, PT, R5, 0x11, PT ;  /* 0x000000110500780c */ /* 0x000fe20003f04270 */
[----:B------:R-:W-:Y:S01]  /*2760*/  FFMA R31, R31, R11, R20 ;  /* 0x0000000b1f1f7223 */ /* 0x000fe20000000014 */
[----:B------:R-:W-:Y:S01]  /*2770*/  IMAD.X R23, R18, 0x1, R153, P2 ;  /* 0x0000000112177824 */ /* 0x000fe200010e0699 */
[----:B------:R-:W-:Y:S02]  /*2780*/  ISETP.GT.AND P5, PT, R164, RZ, P1 ;  /* 0x000000ffa400720c */ /* 0x000fe40000fa4270 */
[----:B0-----:R-:W-:Y:S02]  /*2790*/  IADD3 R28, P2, R24, UR10, RZ ;  /* 0x0000000a181c7c10 */ /* 0x001fe4000ff5e0ff */
[----:B------:R0:W-:Y:S01]  /*27a0*/  @P4 STG.E desc[UR16][R22.64], R31 ;  /* 0x0000001f16004986 */ /* 0x0001e2000c101910 */
[----:B------:R-:W-:-:S02]  /*27b0*/  IADD3 R20, P6, R156, R4, RZ ;  /* 0x000000049c147210 */ /* 0x000fc40007fde0ff */
[----:B------:R-:W-:-:S06]  /*27c0*/  IADD3.X R29, R25, UR11, RZ, P2, !PT ;  /* 0x0000000b191d7c10 */ /* 0x000fcc00097fe4ff */
[----:B------:R-:W-:Y:S05]  /*27d0*/  @!P5 BRA `(.L_x_38) ;  /* 0x000000000004d947 */ /* 0x000fea0003800000 */
[----:B------:R2:W5:Y:S02]  /*27e0*/  LDG.E.LTC128B R165, desc[UR16][R28.64] ;  /* 0x000000101ca57981 */ /* 0x000564000c1e1920 */
.L_x_38:
[----:B------:R-:W-:Y:S05]  /*27f0*/  BSYNC B1 ;  /* 0x0000000000017941 */ /* 0x000fea0003800000 */
.L_x_37:
[----:B0----5:R-:W-:Y:S01]  /*2800*/  FMUL R23, R165, R10 ;  /* 0x0000000aa5177220 */ /* 0x021fe20000400000 */
[----:B------:R-:W-:Y:S01]  /*2810*/  IMAD.X R21, R157, 0x1, R6, P6 ;  /* 0x000000019d157824 */ /* 0x000fe200030e0606 */
[----:B------:R-:W-:Y:S01]  /*2820*/  ISETP.GT.AND P2, PT, R164, RZ, P0 ;  /* 0x000000ffa400720c */ /* 0x000fe20000744270 */
[----:B------:R-:W-:Y:S01]  /*2830*/  BSSY B1, `(.L_x_39) ;  /* 0x0000008000017945 */ /* 0x000fe20003800000 */
[----:B------:R-:W-:Y:S01]  /*2840*/  FFMA R23, R32, R11, R23 ;  /* 0x0000000b20177223 */ /* 0x000fe20000000017 */
[----:B------:R-:W-:Y:S02]  /*2850*/  IADD3 R30, P6, R158, UR10, RZ ;  /* 0x0000000a9e1e7c10 */ /* 0x000fe4000ffde0ff */
[----:B------:R-:W-:Y:S02]  /*2860*/  IADD3 R22, P4, R26, R4, RZ ;  /* 0x000000041a167210 */ /* 0x000fe40007f9e0ff */
[----:B------:R0:W-:Y:S01]  /*2870*/  @P5 STG.E desc[UR16][R20.64], R23 ;  /* 0x0000001714005986 */ /* 0x0001e2000c101910 */
[----:B------:R-:W-:-:S05]  /*2880*/  IADD3.X R31, R159, UR11, RZ, P6, !PT ;  /* 0x0000000b9f1f7c10 */ /* 0x000fca000b7fe4ff */
[----:B------:R-:W-:Y:S05]  /*2890*/  @!P2 BRA `(.L_x_40) ;  /* 0x000000000004a947 */ /* 0x000fea0003800000 */
[----:B------:R3:W5:Y:S02]  /*28a0*/  LDG.E.LTC128B R165, desc[UR16][R30.64] ;  /* 0x000000101ea57981 */ /* 0x000764000c1e1920 */
.L_x_40:
[----:B------:R-:W-:Y:S05]  /*28b0*/  BSYNC B1 ;  /* 0x0000000000017941 */ /* 0x000fea0003800000 */
.L_x_39:
[----:B-----5:R-:W-:Y:S01]  /*28c0*/  FMUL R32, R165, R10 ;  /* 0x0000000aa5207220 */ /* 0x020fe20000400000 */
[----:B0-----:R-:W-:Y:S01]  /*28d0*/  IMAD.X R23, R27, 0x1, R6, P4 ;  /* 0x000000011b177824 */ /* 0x001fe200020e0606 */
[----:B------:R-:W-:Y:S01]  /*28e0*/  ISETP.GT.AND P1, PT, R164, 0x8, P1 ;  /* 0x00000008a400780c */ /* 0x000fe20000f24270 */
        /* <DEDUP_REMOVED lines=8> */
.L_x_42:
[----:B------:R-:W-:Y:S05]  /*2970*/  BSYNC B1 ;  /* 0x0000000000017941 */ /* 0x000fea0003800000 */
.L_x_41:
[----:B----45:R-:W-:Y:S01]  /*2980*/  FMUL R25, R165, R10 ;  /* 0x0000000aa5197220 */ /* 0x030fe20000400000 */
[----:B0-----:R-:W-:Y:S01]  /*2990*/  IMAD.X R33, R18, 0x1, R157, P5 ;  /* 0x0000000112217824 */ /* 0x001fe200028e069d */
[----:B------:R-:W-:Y:S01]  /*29a0*/  ISETP.GT.AND P2, PT, R164, 0x8, P0 ;  /* 0x00000008a400780c */ /* 0x000fe20000744270 */
[----:B------:R-:W-:Y:S01]  /*29b0*/  BSSY B1, `(.L_x_43) ;  /* 0x0000007000017945 */ /* 0x000fe20003800000 */
[----:B------:R-:W-:Y:S01]  /*29c0*/  FFMA R153, R34, R11, R25 ;  /* 0x0000000b22997223 */ /* 0x000fe20000000019 */
[----:B------:R-:W-:-:S04]  /*29d0*/  IADD3 R24, P0, R158, UR8, RZ ;  /* 0x000000089e187c10 */ /* 0x000fc8000ff1e0ff */
[----:B------:R0:W-:Y:S01]  /*29e0*/  @P1 STG.E desc[UR16][R32.64], R153 ;  /* 0x0000009920001986 */ /* 0x0001e2000c101910 */
[----:B------:R-:W-:-:S05]  /*29f0*/  IADD3.X R25, R159, UR9, RZ, P0, !PT ;  /* 0x000000099f197c10 */ /* 0x000fca00087fe4ff */
[----:B------:R-:W-:Y:S05]  /*2a00*/  @!P2 BRA `(.L_x_44) ;  /* 0x000000000004a947 */ /* 0x000fea0003800000 */
[----:B------:R4:W5:Y:S02]  /*2a10*/  LDG.E.LTC128B R165, desc[UR16][R24.64] ;  /* 0x0000001018a57981 */ /* 0x000964000c1e1920 */
.L_x_44:
[----:B------:R-:W-:Y:S05]  /*2a20*/  BSYNC B1 ;  /* 0x0000000000017941 */ /* 0x000fea0003800000 */
.L_x_43:
[----:B------:R-:W-:Y:S01]  /*2a30*/  IADD3 R26, P5, R19, R26, RZ ;  /* 0x0000001a131a7210 */ /* 0x000fe20007fbe0ff */
[----:B----45:R-:W-:Y:S01]  /*2a40*/  FMUL R24, R165, R10 ;  /* 0x0000000aa5187220 */ /* 0x030fe20000400000 */
[----:B------:R-:W-:Y:S01]  /*2a50*/  ISETP.GT.AND P1, PT, R5, 0x18, PT ;  /* 0x000000180500780c */ /* 0x000fe20003f24270 */
[----:B------:R-:W-:Y:S01]  /*2a60*/  BSSY B1, `(.L_x_45) ;  /* 0x000000b000017945 */ /* 0x000fe20003800000 */
[----:B0-----:R-:W-:Y:S01]  /*2a70*/  IADD3 R32, P6, R28, UR10, RZ ;  /* 0x0000000a1c207c10 */ /* 0x001fe2000ffde0ff */
[----:B------:R-:W-:Y:S01]  /*2a80*/  FFMA R35, R35, R11, R24 ;  /* 0x0000000b23237223 */ /* 0x000fe20000000018 */
[----:B------:R-:W-:Y:S01]  /*2a90*/  IMAD.X R27, R18, 0x1, R27, P5 ;  /* 0x00000001121b7824 */ /* 0x000fe200028e061b */
[----:B------:R-:W-:Y:S02]  /*2aa0*/  ISETP.GT.AND P4, PT, R164, RZ, P1 ;  /* 0x000000ffa400720c */ /* 0x000fe40000f84270 */
[----:B------:R-:W-:Y:S02]  /*2ab0*/  ISETP.GT.AND P0, PT, R5, 0x19, PT ;  /* 0x000000190500780c */ /* 0x000fe40003f04270 */
[----:B------:R0:W-:Y:S01]  /*2ac0*/  @P2 STG.E desc[UR16][R26.64], R35 ;  /* 0x000000231a002986 */ /* 0x0001e2000c101910 */
[----:B------:R-:W-:-:S02]  /*2ad0*/  IADD3 R24, P5, R20, R4, RZ ;  /* 0x0000000414187210 */ /* 0x000fc40007fbe0ff */
[----:B------:R-:W-:-:S06]  /*2ae0*/  IADD3.X R33, R29, UR11, RZ, P6, !PT ;  /* 0x0000000b1d217c10 */ /* 0x000fcc000b7fe4ff */
[----:B------:R-:W-:Y:S05]  /*2af0*/  @!P4 BRA `(.L_x_46) ;  /* 0x000000000004c947 */ /* 0x000fea0003800000 */
[----:B------:R4:W5:Y:S02]  /*2b00*/  LDG.E.LTC128B R165, desc[UR16][R32.64] ;  /* 0x0000001020a57981 */ /* 0x000964000c1e1920 */
.L_x_46:
[----:B------:R-:W-:Y:S05]  /*2b10*/  BSYNC B1 ;  /* 0x0000000000017941 */ /* 0x000fea0003800000 */
.L_x_45:
        /* <DEDUP_REMOVED lines=11> */
.L_x_48:
[----:B------:R-:W-:Y:S05]  /*2bd0*/  BSYNC B1 ;  /* 0x0000000000017941 */ /* 0x000fea0003800000 */
.L_x_47:
[----:B-----5:R-:W-:Y:S01]  /*2be0*/  FMUL R36, R165, R10 ;  /* 0x0000000aa5247220 */ /* 0x020fe20000400000 */
[----:B0-----:R-:W-:Y:S01]  /*2bf0*/  IMAD.X R27, R23, 0x1, R6, P5 ;  /* 0x00000001171b7824 */ /* 0x001fe200028e0606 */
[----:B------:R-:W-:Y:S01]  /*2c00*/  ISETP.GT.AND P1, PT, R164, 0x8, P1 ;  /* 0x00000008a400780c */ /* 0x000fe20000f24270 */
[----:B------:R-:W-:Y:S01]  /*2c10*/  BSSY B1, `(.L_x_49) ;  /* 0x0000008000017945 */ /* 0x000fe20003800000 */
[----:B------:R-:W-:Y:S01]  /*2c20*/  FFMA R37, R37, R11, R36 ;  /* 0x0000000b25257223 */ /* 0x000fe20000000024 */
[----:B--2---:R-:W-:Y:S02]  /*2c30*/  IADD3 R28, P4, R28, UR8, RZ ;  /* 0x000000081c1c7c10 */ /* 0x004fe4000ff9e0ff */
[----:B------:R-:W-:Y:S02]  /*2c40*/  IADD3 R36, P5, R20, R19, RZ ;  /* 0x0000001314247210 */ /* 0x000fe40007fbe0ff */
[----:B------:R0:W-:Y:S01]  /*2c50*/  @P2 STG.E desc[UR16][R26.64], R37 ;  /* 0x000000251a002986 */ /* 0x0001e2000c101910 */
[----:B------:R-:W-:-:S05]  /*2c60*/  IADD3.X R29, R29, UR9, RZ, P4, !PT ;  /* 0x000000091d1d7c10 */ /* 0x000fca000a7fe4ff */
[----:B------:R-:W-:Y:S05]  /*2c70*/  @!P1 BRA `(.L_x_50) ;  /* 0x0000000000049947 */ /* 0x000fea0003800000 */
[----:B------:R2:W5:Y:S02]  /*2c80*/  LDG.E.LTC128B R165, desc[UR16][R28.64] ;  /* 0x000000101ca57981 */ /* 0x000564000c1e1920 */
.L_x_50:
[----:B------:R-:W-:Y:S05]  /*2c90*/  BSYNC B1 ;  /* 0x0000000000017941 */ /* 0x000fea0003800000 */
.L_x_49:
[----:B--2--5:R-:W-:Y:S01]  /*2ca0*/  FMUL R29, R165, R10 ;  /* 0x0000000aa51d7220 */ /* 0x024fe20000400000 */
        /* <DEDUP_REMOVED lines=9> */
.L_x_52:
[----:B------:R-:W-:Y:S05]  /*2d40*/  BSYNC B1 ;  /* 0x0000000000017941 */ /* 0x000fea0003800000 */
.L_x_51:
[----:B------:R-:W-:Y:S01]  /*2d50*/  IADD3 R22, P5, R22, R19, RZ ;  /* 0x0000001316167210 */ /* 0x000fe20007fbe0ff */
[----:B--2--5:R-:W-:Y:S01]  /*2d60*/  FMUL R20, R165, R10 ;  /* 0x0000000aa5147220 */ /* 0x024fe20000400000 */
[----:B------:R-:W-:Y:S01]  /*2d70*/  ISETP.GT.AND P1, PT, R5, 0x20, PT ;  /* 0x000000200500780c */ /* 0x000fe20003f24270 */
[----:B------:R-:W-:Y:S01]  /*2d80*/  BSSY B1, `(.L_x_53) ;  /* 0x000000b000017945 */ /* 0x000fe20003800000 */
[----:B------:R-:W-:Y:S01]  /*2d90*/  IADD3 R28, P6, R32, UR10, RZ ;  /* 0x0000000a201c7c10 */ /* 0x000fe2000ffde0ff */
[----:B------:R-:W-:Y:S01]  /*2da0*/  FFMA R39, R39, R11, R20 ;  /* 0x0000000b27277223 */ /* 0x000fe20000000014 */
[----:B------:R-:W-:Y:S01]  /*2db0*/  IMAD.X R23, R23, 0x1, R18, P5 ;  /* 0x0000000117177824 */ /* 0x000fe200028e0612 */
[----:B------:R-:W-:Y:S02]  /*2dc0*/  ISETP.GT.AND P4, PT, R164, RZ, P1 ;  /* 0x000000ffa400720c */ /* 0x000fe40000f84270 */
[----:B------:R-:W-:Y:S02]  /*2dd0*/  ISETP.GT.AND P0, PT, R5, 0x21, PT ;  /* 0x000000210500780c */ /* 0x000fe40003f04270 */
[----:B------:R2:W-:Y:S01]  /*2de0*/  @P2 STG.E desc[UR16][R22.64], R39 ;  /* 0x0000002716002986 */ /* 0x0005e2000c101910 */
[----:B------:R-:W-:-:S02]  /*2df0*/  IADD3 R20, P5, R24, R4, RZ ;  /* 0x0000000418147210 */ /* 0x000fc40007fbe0ff */
[----:B0-----:R-:W-:-:S06]  /*2e00*/  IADD3.X R29, R33, UR11, RZ, P6, !PT ;  /* 0x0000000b211d7c10 */ /* 0x001fcc000b7fe4ff */
[----:B------:R-:W-:Y:S05]  /*2e10*/  @!P4 BRA `(.L_x_54) ;  /* 0x000000000004c947 */ /* 0x000fea0003800000 */
[----:B------:R0:W5:Y:S02]  /*2e20*/  LDG.E.LTC128B R165, desc[UR16][R28.64] ;  /* 0x000000101ca57981 */ /* 0x000164000c1e1920 */
.L_x_54:
[----:B------:R-:W-:Y:S05]  /*2e30*/  BSYNC B1 ;  /* 0x0000000000017941 */ /* 0x000fea0003800000 */
.L_x_53:
[----:B--2--5:R-:W-:Y:S01]  /*2e40*/  FMUL R23, R165, R10 ;  /* 0x0000000aa5177220 */ /* 0x024fe20000400000 */
[----:B------:R-:W-:Y:S01]  /*2e50*/  IMAD.X R21, R25, 0x1, R6, P5 ;  /* 0x0000000119157824 */ /* 0x000fe200028e0606 */
[----:B------:R-:W-:Y:S01]  /*2e60*/  ISETP.GT.AND P2, PT, R164, RZ, P0 ;  /* 0x000000ffa400720c */ /* 0x000fe20000744270 */
[----:B------:R-:W-:Y:S01]  /*2e70*/  BSSY B1, `(.L_x_55) ;  /* 0x0000008000017945 */ /* 0x000fe20003800000 */
[----:B------:R-:W-:Y:S01]  /*2e80*/  FFMA R23, R40, R11, R23 ;  /* 0x0000000b28177223 */ /* 0x000fe20000000017 */
[----:B---3--:R-:W-:Y:S02]  /*2e90*/  IADD3 R30, P6, R34, UR10, RZ ;  /* 0x0000000a221e7c10 */ /* 0x008fe4000ffde0ff */
[----:B------:R-:W-:Y:S02]  /*2ea0*/  IADD3 R22, P5, R26, R4, RZ ;  /* 0x000000041a167210 */ /* 0x000fe40007fbe0ff */
[----:B------:R2:W-:Y:S01]  /*2eb0*/  @P4 STG.E desc[UR16][R20.64], R23 ;  /* 0x0000001714004986 */ /* 0x0005e2000c101910 */
[----:B------:R-:W-:-:S05]  /*2ec0*/  IADD3.X R31, R35, UR11, RZ, P6, !PT ;  /* 0x0000000b231f7c10 */ /* 0x000fca000b7fe4ff */
[----:B------:R-:W-:Y:S05]  /*2ed0*/  @!P2 BRA `(.L_x_56) ;  /* 0x000000000004a947 */ /* 0x000fea0003800000 */
[----:B------:R3:W5:Y:S02]  /*2ee0*/  LDG.E.LTC128B R165, desc[UR16][R30.64] ;  /* 0x000000101ea57981 */ /* 0x000764000c1e1920 */
.L_x_56:
[----:B------:R-:W-:Y:S05]  /*2ef0*/  BSYNC B1 ;  /* 0x0000000000017941 */ /* 0x000fea0003800000 */
.L_x_55:
[----:B-----5:R-:W-:Y:S01]  /*2f00*/  FMUL R36, R165, R10 ;  /* 0x0000000aa5247220 */ /* 0x020fe20000400000 */
[----:B--2---:R-:W-:Y:S01]  /*2f10*/  IMAD.X R23, R27, 0x1, R6, P5 ;  /* 0x000000011b177824 */ /* 0x004fe200028e0606 */
[----:B------:R-:W-:Y:S01]  /*2f20*/  ISETP.GT.AND P1, PT, R164, 0x8, P1 ;  /* 0x00000008a400780c */ /* 0x000fe20000f24270 */
[----:B------:R-:W-:Y:S01]  /*2f30*/  BSSY B1, `(.L_x_57) ;  /* 0x0000008000017945 */ /* 0x000fe20003800000 */
[----:B------:R-:W-:Y:S01]  /*2f40*/  FFMA R41, R41, R11, R36 ;  /* 0x0000000b29297223 */ /* 0x000fe20000000024 */
[----:B----4-:R-:W-:Y:S02]  /*2f50*/  IADD3 R32, P4, R32, UR8, RZ ;  /* 0x0000000820207c10 */ /* 0x010fe4000ff9e0ff */
[----:B------:R-:W-:Y:S02]  /*2f60*/  IADD3 R36, P5, R24, R19, RZ ;  /* 0x0000001318247210 */ /* 0x000fe40007fbe0ff */
[----:B------:R2:W-:Y:S01]  /*2f70*/  @P2 STG.E desc[UR16][R22.64], R41 ;  /* 0x0000002916002986 */ /* 0x0005e2000c101910 */
[----:B------:R-:W-:-:S05]  /*2f80*/  IADD3.X R33, R33, UR9, RZ, P4, !PT ;  /* 0x0000000921217c10 */ /* 0x000fca000a7fe4ff */
[----:B------:R-:W-:Y:S05]  /*2f90*/  @!P1 BRA `(.L_x_58) ;  /* 0x0000000000049947 */ /* 0x000fea0003800000 */
[----:B------:R4:W5:Y:S02]  /*2fa0*/  LDG.E.LTC128B R165, desc[UR16][R32.64] ;  /* 0x0000001020a57981 */ /* 0x000964000c1e1920 */
.L_x_58:
[----:B------:R-:W-:Y:S05]  /*2fb0*/  BSYNC B1 ;  /* 0x0000000000017941 */ /* 0x000fea0003800000 */
.L_x_57:
[----:B----45:R-:W-:Y:S01]  /*2fc0*/  FMUL R33, R165, R10 ;  /* 0x0000000aa5217220 */ /* 0x030fe20000400000 */
[----:B------:R-:W-:Y:S01]  /*2fd0*/  IMAD.X R37, R25, 0x1, R18, P5 ;  /* 0x0000000119257824 */ /* 0x000fe200028e0612 */
        /* <DEDUP_REMOVED lines=8> */
.L_x_60:
[----:B------:R-:W-:Y:S05]  /*3060*/  BSYNC B1 ;  /* 0x0000000000017941 */ /* 0x000fea0003800000 */
.L_x_59:
[----:B------:R-:W-:Y:S01]  /*3070*/  IADD3 R26, P5, R26, R19, RZ ;  /* 0x000000131a1a7210 */ /* 0x000fe20007fbe0ff */
[----:B0----5:R-:W-:Y:S01]  /*3080*/  FMUL R24, R165, R10 ;  /* 0x0000000aa5187220 */ /* 0x021fe20000400000 */
        /* <DEDUP_REMOVED lines=9> */
[----:B----4-:R-:W-:-:S06]  /*3120*/  IADD3.X R33, R29, UR11, RZ, P6, !PT ;  /* 0x0000000b1d217c10 */ /* 0x010fcc000b7fe4ff */
[----:B------:R-:W-:Y:S05]  /*3130*/  @!P4 BRA `(.L_x_62) ;  /* 0x000000000004c947 */ /* 0x000fea0003800000 */
[----:B------:R4:W5:Y:S02]  /*3140*/  LDG.E.LTC128B R165, desc[UR16][R32.64] ;  /* 0x0000001020a57981 */ /* 0x000964000c1e1920 */
.L_x_62:
[----:B------:R-:W-:Y:S05]  /*3150*/  BSYNC B1 ;  /* 0x0000000000017941 */ /* 0x000fea0003800000 */
.L_x_61:
        /* <DEDUP_REMOVED lines=11> */
.L_x_64:
[----:B------:R-:W-:Y:S05]  /*3210*/  BSYNC B1 ;  /* 0x0000000000017941 */ /* 0x000fea0003800000 */
.L_x_63:
        /* <DEDUP_REMOVED lines=11> */
.L_x_66:
[----:B------:R-:W-:Y:S05]  /*32d0*/  BSYNC B1 ;  /* 0x0000000000017941 */ /* 0x000fea0003800000 */
.L_x_65:
[----:B0----5:R-:W-:Y:S01]  /*32e0*/  FMUL R29, R165, R10 ;  /* 0x0000000aa51d7220 */ /* 0x021fe20000400000 */
        /* <DEDUP_REMOVED lines=9> */
.L_x_68:
[----:B------:R-:W-:Y:S05]  /*3380*/  BSYNC B1 ;  /* 0x0000000000017941 */ /* 0x000fea0003800000 */
.L_x_67:
[----:B0-----:R-:W-:Y:S01]  /*3390*/  IADD3 R20, P5, R22, R19, RZ ;  /* 0x0000001316147210 */ /* 0x001fe20007fbe0ff */
[----:B-----5:R-:W-:Y:S01]  /*33a0*/  FMUL R28, R165, R10 ;  /* 0x0000000aa51c7220 */ /* 0x020fe20000400000 */
[----:B------:R-:W-:Y:S01]  /*33b0*/  ISETP.GT.AND P1, PT, R5, 0x30, PT ;  /* 0x000000300500780c */ /* 0x000fe20003f24270 */
[----:B------:R-:W-:Y:S01]  /*33c0*/  BSSY B1, `(.L_x_69) ;  /* 0x000000b000017945 */ /* 0x000fe20003800000 */
[----:B--2---:R-:W-:Y:S01]  /*33d0*/  IADD3 R22, P6, R32, UR10, RZ ;  /* 0x0000000a20167c10 */ /* 0x004fe2000ffde0ff */
        /* <DEDUP_REMOVED lines=9> */
.L_x_70:
[----:B------:R-:W-:Y:S05]  /*3470*/  BSYNC B1 ;  /* 0x0000000000017941 */ /* 0x000fea0003800000 */
.L_x_69:
[----:B0----5:R-:W-:Y:S01]  /*3480*/  FMUL R21, R165, R10 ;  /* 0x0000000aa5157220 */ /* 0x021fe20000400000 */
[----:B------:R-:W-:Y:S01]  /*3490*/  IMAD.X R29, R25, 0x1, R6, P5 ;  /* 0x00000001191d7824 */ /* 0x000fe200028e0606 */
[----:B------:R-:W-:Y:S01]  /*34a0*/  ISETP.GT.AND P2, PT, R164, RZ, P0 ;  /* 0x000000ffa400720c */ /* 0x000fe20000744270 */
[----:B------:R-:W-:Y:S01]  /*34b0*/  BSSY B1, `(.L_x_71) ;  /* 0x0000008000017945 */ /* 0x000fe20003800000 */
[----:B---3--:R-:W-:Y:S01]  /*34c0*/  FFMA R31, R48, R11, R21 ;  /* 0x0000000b301f7223 */ /* 0x008fe20000000015 */
[----:B------:R-:W-:Y:S02]  /*34d0*/  IADD3 R20, P6, R34, UR10, RZ ;  /* 0x0000000a22147c10 */ /* 0x000fe4000ffde0ff */
[----:B------:R-:W-:Y:S02]  /*34e0*/  IADD3 R30, P5, R26, R4, RZ ;  /* 0x000000041a1e7210 */ /* 0x000fe40007fbe0ff */
[----:B------:R0:W-:Y:S01]  /*34f0*/  @P4 STG.E desc[UR16][R28.64], R31 ;  /* 0x0000001f1c004986 */ /* 0x0001e2000c101910 */
[----:B------:R-:W-:-:S05]  /*3500*/  IADD3.X R21, R35, UR11, RZ, P6, !PT ;  /* 0x0000000b23157c10 */ /* 0x000fca000b7fe4ff */
[----:B------:R-:W-:Y:S05]  /*3510*/  @!P2 BRA `(.L_x_72) ;  /* 0x000000000004a947 */ /* 0x000fea0003800000 */
[----:B------:R3:W5:Y:S02]  /*3520*/  LDG.E.LTC128B R165, desc[UR16][R20.64] ;  /* 0x0000001014a57981 */ /* 0x000764000c1e1920 */
.L_x_72:
[----:B------:R-:W-:Y:S05]  /*3530*/  BSYNC B1 ;  /* 0x0000000000017941 */ /* 0x000fea0003800000 */
.L_x_71:
[----:B-----5:R-:W-:Y:S01]  /*3540*/  FMUL R36, R165, R10 ;  /* 0x0000000aa5247220 */ /* 0x020fe20000400000 */
[----:B0-----:R-:W-:Y:S01]  /*3550*/  IMAD.X R31, R27, 0x1, R6, P5 ;  /* 0x000000011b1f7824 */ /* 0x001fe200028e0606 */
        /* <DEDUP_REMOVED lines=9> */
.L_x_74:
[----:B------:R-:W-:Y:S05]  /*35f0*/  BSYNC B1 ;  /* 0x0000000000017941 */ /* 0x000fea0003800000 */
.L_x_73:
        /* <DEDUP_REMOVED lines=10> */
.L_x_76:
[----:B------:R-:W-:Y:S05]  /*36a0*/  BSYNC B1 ;  /* 0x0000000000017941 */ /* 0x000fea0003800000 */
.L_x_75:
[----:B0-----:R-:W-:Y:S01]  /*36b0*/  IADD3 R24, P5, R26, R19, RZ ;  /* 0x000000131a187210 */ /* 0x001fe20007fbe0ff */
[----:B-----5:R-:W-:Y:S01]  /*36c0*/  FMUL R32, R165, R10 ;  /* 0x0000000aa5207220 */ /* 0x020fe20000400000 */
        /* <DEDUP_REMOVED lines=12> */
.L_x_78:
[----:B------:R-:W-:Y:S05]  /*3790*/  BSYNC B1 ;  /* 0x0000000000017941 */ /* 0x000fea0003800000 */
.L_x_77:
[----:B0----5:R-:W-:Y:S01]  /*37a0*/  FMUL R25, R165, R10 ;  /* 0x0000000aa5197220 */ /* 0x021fe20000400000 */
[----:B----4-:R-:W-:Y:S01]  /*37b0*/  IMAD.X R33, R29, 0x1, R6, P5 ;  /* 0x000000011d217824 */ /* 0x010fe200028e0606 */
        /* <DEDUP_REMOVED lines=9> */
.L_x_80:
[----:B------:R-:W-:Y:S05]  /*3850*/  BSYNC B1 ;  /* 0x0000000000017941 */ /* 0x000fea0003800000 */
.L_x_79:
        /* <DEDUP_REMOVED lines=11> */
.L_x_82:
[----:B------:R-:W-:Y:S05]  /*3910*/  BSYNC B1 ;  /* 0x0000000000017941 */ /* 0x000fea0003800000 */
.L_x_81:
[----:B--2--5:R-:W-:Y:S01]  /*3920*/  FMUL R23, R165, R10 ;  /* 0x0000000aa5177220 */ /* 0x024fe20000400000 */
[----:B------:R-:W-:Y:S01]  /*3930*/  IMAD.X R37, R29, 0x1, R18, P5 ;  /* 0x000000011d257824 */ /* 0x000fe200028e0612 */
[----:B------:R-:W-:Y:S01]  /*3940*/  ISETP.GT.AND P2, PT, R164, 0x8, P0 ;  /* 0x00000008a400780c */ /* 0x000fe20000744270 */
[----:B------:R-:W-:Y:S01]  /*3950*/  BSSY B1, `(.L_x_83) ;  /* 0x0000007000017945 */ /* 0x000fe20003800000 */
[----:B------:R-:W-:Y:S01]  /*3960*/  FFMA R23, R54, R11, R23 ;  /* 0x0000000b36177223 */ /* 0x000fe20000000017 */
[----:B---3--:R-:W-:-:S04]  /*3970*/  IADD3 R20, P0, R20, UR8, RZ ;  /* 0x0000000814147c10 */ /* 0x008fc8000ff1e0ff */
[----:B------:R2:W-:Y:S01]  /*3980*/  @P1 STG.E desc[UR16][R36.64], R23 ;  /* 0x0000001724001986 */ /* 0x0005e2000c101910 */
[----:B------:R-:W-:-:S05]  /*3990*/  IADD3.X R21, R21, UR9, RZ, P0, !PT ;  /* 0x0000000915157c10 */ /* 0x000fca00087fe4ff */
[----:B------:R-:W-:Y:S05]  /*39a0*/  @!P2 BRA `(.L_x_84) ;  /* 0x000000000004a947 */ /* 0x000fea0003800000 */
[----:B------:R3:W5:Y:S02]  /*39b0*/  LDG.E.LTC128B R165, desc[UR16][R20.64] ;  /* 0x0000001014a57981 */ /* 0x000764000c1e1920 */
.L_x_84:
[----:B------:R-:W-:Y:S05]  /*39c0*/  BSYNC B1 ;  /* 0x0000000000017941 */ /* 0x000fea0003800000 */
.L_x_83:
[----:B---3--:R-:W-:Y:S01]  /*39d0*/  IADD3 R20, P5, R30, R19, RZ ;  /* 0x000000131e147210 */ /* 0x008fe20007fbe0ff */
[----:B-----5:R-:W-:Y:S01]  /*39e0*/  FMUL R22, R165, R10 ;  /* 0x0000000aa5167220 */ /* 0x020fe20000400000 */
[C---:B------:R-:W-:Y:S01]  /*39f0*/  ISETP.GT.AND P1, PT, R5.reuse, 0x40, PT ;  /* 0x000000400500780c */ /* 0x040fe20003f24270 */
[----:B------:R-:W-:Y:S01]  /*3a00*/  BSSY B1, `(.L_x_85) ;  /* 0x000000b000017945 */ /* 0x000fe20003800000 */
[----:B------:R-:W-:Y:S01]  /*3a10*/  ISETP.GT.AND P0, PT, R5, 0x41, PT ;  /* 0x000000410500780c */ /* 0x000fe20003f04270 */
[----:B------:R-:W-:Y:S01]  /*3a20*/  FFMA R55, R55, R11, R22 ;  /* 0x0000000b37377223 */ /* 0x000fe20000000016 */
[----:B------:R-:W-:Y:S01]  /*3a30*/  IMAD.X R21, R31, 0x1, R18, P5 ;  /* 0x000000011f157824 */ /* 0x000fe200028e0612 */
[----:B------:R-:W-:Y:S02]  /*3a40*/  ISETP.GT.AND P4, PT, R164, RZ, P1 ;  /* 0x000000ffa400720c */ /* 0x000fe40000f84270 */
[----:B------:R-:W-:Y:S02]  /*3a50*/  IADD3 R22, P6, R26, UR10, RZ ;  /* 0x0000000a1a167c10 */ /* 0x000fe4000ffde0ff */
[----:B------:R3:W-:Y:S01]  /*3a60*/  @P2 STG.E desc[UR16][R20.64], R55 ;  /* 0x0000003714002986 */ /* 0x0007e2000c101910 */
[----:B------:R-:W-:-:S02]  /*3a70*/  IADD3 R28, P5, R32, R4, RZ ;  /* 0x00000004201c7210 */ /* 0x000fc40007fbe0ff */
[----:B--2---:R-:W-:-:S06]  /*3a80*/  IADD3.X R23, R27, UR11, RZ, P6, !PT ;  /* 0x0000000b1b177c10 */ /* 0x004fcc000b7fe4ff */
[----:B------:R-:W-:Y:S05]  /*3a90*/  @!P4 BRA `(.L_x_86) ;  /* 0x000000000004c947 */ /* 0x000fea0003800000 */
[----:B------:R2:W5:Y:S02]  /*3aa0*/  LDG.E.LTC128B R165, desc[UR16][R22.64] ;  /* 0x0000001016a57981 */ /* 0x000564000c1e1920 */
.L_x_86:
[----:B------:R-:W-:Y:S05]  /*3ab0*/  BSYNC B1 ;  /* 0x0000000000017941 */ /* 0x000fea0003800000 */
.L_x_85:
[----:B---3-5:R-:W-:Y:S01]  /*3ac0*/  FMUL R21, R165, R10 ;  /* 0x0000000aa5157220 */ /* 0x028fe20000400000 */
        /* <DEDUP_REMOVED lines=10> */
.L_x_88:
[----:B------:R-:W-:Y:S05]  /*3b70*/  BSYNC B1 ;  /* 0x0000000000017941 */ /* 0x000fea0003800000 */
.L_x_87:
[----:B-----5:R-:W-:Y:S01]  /*3b80*/  FMUL R36, R165, R10 ;  /* 0x0000000aa5247220 */ /* 0x020fe20000400000 */
[----:B---3--:R-:W-:Y:S01]  /*3b90*/  IMAD.X R31, R35, 0x1, R6, P5 ;  /* 0x00000001231f7824 */ /* 0x008fe200028e0606 */
        /* <DEDUP_REMOVED lines=9> */
.L_x_90:
[----:B------:R-:W-:Y:S05]  /*3c30*/  BSYNC B1 ;  /* 0x0000000000017941 */ /* 0x000fea0003800000 */
.L_x_89:
[----:B0----5:R-:W-:Y:S01]  /*3c40*/  FMUL R27, R165, R10 ;  /* 0x0000000aa51b7220 */ /* 0x021fe20000400000 */
[----:B------:R-:W-:Y:S01]  /*3c50*/  IMAD.X R37, R33, 0x1, R18, P5 ;  /* 0x0000000121257824 */ /* 0x000fe200028e0612 */
[----:B------:R-:W-:Y:S01]  /*3c60*/  ISETP.GT.AND P2, PT, R164, 0x8, P0 ;  /* 0x00000008a400780c */ /* 0x000fe20000744270 */
[----:B------:R-:W-:Y:S01]  /*3c70*/  BSSY B1, `(.L_x_91) ;  /* 0x0000007000017945 */ /* 0x000fe20003800000 */
[----:B------:R-:W-:Y:S01]  /*3c80*/  FFMA R27, R58, R11, R27 ;  /* 0x0000000b3a1b7223 */ /* 0x000fe2000000001b */
[----:B----4-:R-:W-:-:S04]  /*3c90*/  IADD3 R24, P0, R24, UR8, RZ ;  /* 0x0000000818187c10 */ /* 0x010fc8000ff1e0ff */
[----:B------:R0:W-:Y:S01]  /*3ca0*/  @P1 STG.E desc[UR16][R36.64], R27 ;  /* 0x0000001b24001986 */ /* 0x0001e2000c101910 */
[----:B------:R-:W-:-:S05]  /*3cb0*/  IADD3.X R25, R25, UR9, RZ, P0, !PT ;  /* 0x0000000919197c10 */ /* 0x000fca00087fe4ff */
[----:B------:R-:W-:Y:S05]  /*3cc0*/  @!P2 BRA `(.L_x_92) ;  /* 0x000000000004a947 */ /* 0x000fea0003800000 */
[----:B------:R4:W5:Y:S02]  /*3cd0*/  LDG.E.LTC128B R165, desc[UR16][R24.64] ;  /* 0x0000001018a57981 */ /* 0x000964000c1e1920 */
.L_x_92:
[----:B------:R-:W-:Y:S05]  /*3ce0*/  BSYNC B1 ;  /* 0x0000000000017941 */ /* 0x000fea0003800000 */
.L_x_91:
[----:B----4-:R-:W-:Y:S01]  /*3cf0*/  IADD3 R24, P5, R34, R19, RZ ;  /* 0x0000001322187210 */ /* 0x010fe20007fbe0ff */
        /* <DEDUP_REMOVED lines=10> */
[----:B0-----:R-:W-:-:S06]  /*3da0*/  IADD3.X R27, R23, UR11, RZ, P6, !PT ;  /* 0x0000000b171b7c10 */ /* 0x001fcc000b7fe4ff */
[----:B------:R-:W-:Y:S05]  /*3db0*/  @!P4 BRA `(.L_x_94) ;  /* 0x000000000004c947 */ /* 0x000fea0003800000 */
[----:B------:R0:W5:Y:S02]  /*3dc0*/  LDG.E.LTC128B R165, desc[UR16][R26.64] ;  /* 0x000000101aa57981 */ /* 0x000164000c1e1920 */
.L_x_94:
[----:B------:R-:W-:Y:S05]  /*3dd0*/  BSYNC B1 ;  /* 0x0000000000017941 */ /* 0x000fea0003800000 */
.L_x_93:
[----:B----45:R-:W-:Y:S01]  /*3de0*/  FMUL R25, R165, R10 ;  /* 0x0000000aa5197220 */ /* 0x030fe20000400000 */
        /* <DEDUP_REMOVED lines=10> */
.L_x_96:
[----:B------:R-:W-:Y:S05]  /*3e90*/  BSYNC B1 ;  /* 0x0000000000017941 */ /* 0x000fea0003800000 */
.L_x_95:
[----:B-----5:R-:W-:Y:S01]  /*3ea0*/  FMUL R36, R165, R10 ;  /* 0x0000000aa5247220 */ /* 0x020fe20000400000 */
[----:B----4-:R-:W-:Y:S01]  /*3eb0*/  IMAD.X R35, R31, 0x1, R6, P5 ;  /* 0x000000011f237824 */ /* 0x010fe200028e0606 */
        /* <DEDUP_REMOVED lines=9> */
.L_x_98:
[----:B------:R-:W-:Y:S05]  /*3f50*/  BSYNC B1 ;  /* 0x0000000000017941 */ /* 0x000fea0003800000 */
.L_x_97:
        /* <DEDUP_REMOVED lines=10> */
.L_x_100:
[----:B------:R-:W-:Y:S05]  /*4000*/  BSYNC B1 ;  /* 0x0000000000017941 */ /* 0x000fea0003800000 */
.L_x_99:
[----:B0-----:R-:W-:Y:S01]  /*4010*/  IADD3 R20, P5, R30, R19, RZ ;  /* 0x000000131e147210 */ /* 0x001fe20007fbe0ff */
        /* <DEDUP_REMOVED lines=10> */
[----:B----4-:R-:W-:-:S06]  /*40c0*/  IADD3.X R23, R27, UR11, RZ, P6, !PT ;  /* 0x0000000b1b177c10 */ /* 0x010fcc000b7fe4ff */
[----:B------:R-:W-:Y:S05]  /*40d0*/  @!P4 BRA `(.L_x_102) ;  /* 0x000000000004c947 */ /* 0x000fea0003800000 */
[----:B------:R4:W5:Y:S02]  /*40e0*/  LDG.E.LTC128B R165, desc[UR16][R22.64] ;  /* 0x0000001016a57981 */ /* 0x000964000c1e1920 */
.L_x_102:
[----:B------:R-:W-:Y:S05]  /*40f0*/  BSYNC B1 ;  /* 0x0000000000017941 */ /* 0x000fea0003800000 */
.L_x_101:
        /* <DEDUP_REMOVED lines=11> */
.L_x_104:
[----:B------:R-:W-:Y:S05]  /*41b0*/  BSYNC B1 ;  /* 0x0000000000017941 */ /* 0x000fea0003800000 */
.L_x_103:
        /* <DEDUP_REMOVED lines=11> */
.L_x_106:
[----:B------:R-:W-:Y:S05]  /*4270*/  BSYNC B1 ;  /* 0x0000000000017941 */ /* 0x000fea0003800000 */
.L_x_105:
        /* <DEDUP_REMOVED lines=10> */
.L_x_108:
[----:B------:R-:W-:Y:S05]  /*4320*/  BSYNC B1 ;  /* 0x0000000000017941 */ /* 0x000fea0003800000 */
.L_x_107:
        /* <DEDUP_REMOVED lines=11> */
[----:B------:R-:W-:-:S06]  /*43e0*/  IADD3.X R27, R23, UR11, RZ, P6, !PT ;  /* 0x0000000b171b7c10 */ /* 0x000fcc000b7fe4ff */
[----:B------:R-:W-:Y:S05]  /*43f0*/  @!P4 BRA `(.L_x_110) ;  /* 0x000000000004c947 */ /* 0x000fea0003800000 */
[----:B------:R0:W5:Y:S02]  /*4400*/  LDG.E.LTC128B R165, desc[UR16][R26.64] ;  /* 0x000000101aa57981 */ /* 0x000164000c1e1920 */
.L_x_110:
[----:B------:R-:W-:Y:S05]  /*4410*/  BSYNC B1 ;  /* 0x0000000000017941 */ /* 0x000fea0003800000 */
.L_x_109:
[----:B0----5:R-:W-:Y:S01]  /*4420*/  FMUL R25, R165, R10 ;  /* 0x0000000aa5197220 */ /* 0x021fe20000400000 */
[----:B------:R-:W-:Y:S01]  /*4430*/  IMAD.X R33, R29, 0x1, R6, P5 ;  /* 0x000000011d217824 */ /* 0x000fe200028e0606 */
[----:B------:R-:W-:Y:S01]  /*4440*/  ISETP.GT.AND P2, PT, R164, RZ, P0 ;  /* 0x000000ffa400720c */ /* 0x000fe20000744270 */
[----:B------:R-:W-:Y:S01]  /*4450*/  BSSY B1, `(.L_x_111) ;  /* 0x0000008000017945 */ /* 0x000fe20003800000 */
[----:B--2---:R-:W-:Y:S01]  /*4460*/  FFMA R35, R68, R11, R25 ;  /* 0x0000000b44237223 */ /* 0x004fe20000000019 */
[----:B------:R-:W-:Y:S02]  /*4470*/  IADD3 R24, P6, R20, UR10, RZ ;  /* 0x0000000a14187c10 */ /* 0x000fe4000ffde0ff */
[----:B------:R-:W-:Y:S02]  /*4480*/  IADD3 R34, P5, R30, R4, RZ ;  /* 0x000000041e227210 */ /* 0x000fe40007fbe0ff */
[----:B------:R0:W-:Y:S01]  /*4490*/  @P4 STG.E desc[UR16][R32.64], R35 ;  /* 0x0000002320004986 */ /* 0x0001e2000c101910 */
[----:B------:R-:W-:-:S05]  /*44a0*/  IADD3.X R25, R21, UR11, RZ, P6, !PT ;  /* 0x0000000b15197c10 */ /* 0x000fca000b7fe4ff */
[----:B------:R-:W-:Y:S05]  /*44b0*/  @!P2 BRA `(.L_x_112) ;  /* 0x000000000004a947 */ /* 0x000fea0003800000 */
[----:B------:R2:W5:Y:S02]  /*44c0*/  LDG.E.LTC128B R165, desc[UR16][R24.64] ;  /* 0x0000001018a57981 */ /* 0x000564000c1e1920 */
.L_x_112:
[----:B------:R-:W-:Y:S05]  /*44d0*/  BSYNC B1 ;  /* 0x0000000000017941 */ /* 0x000fea0003800000 */
.L_x_111:
        /* <DEDUP_REMOVED lines=11> */
.L_x_114:
[----:B------:R-:W-:Y:S05]  /*4590*/  BSYNC B1 ;  /* 0x0000000000017941 */ /* 0x000fea0003800000 */
.L_x_113:
[----:B----45:R-:W-:Y:S01]  /*45a0*/  FMUL R23, R165, R10 ;  /* 0x0000000aa5177220 */ /* 0x030fe20000400000 */
        /* <DEDUP_REMOVED lines=9> */
.L_x_116:
[----:B------:R-:W-:Y:S05]  /*4640*/  BSYNC B1 ;  /* 0x0000000000017941 */ /* 0x000fea0003800000 */
.L_x_115:
        /* <DEDUP_REMOVED lines=11> */
[----:B---3--:R-:W-:-:S06]  /*4700*/  IADD3.X R23, R27, UR11, RZ, P6, !PT ;  /* 0x0000000b1b177c10 */ /* 0x008fcc000b7fe4ff */
[----:B------:R-:W-:Y:S05]  /*4710*/  @!P4 BRA `(.L_x_118) ;  /* 0x000000000004c947 */ /* 0x000fea0003800000 */
[----:B------:R3:W5:Y:S02]  /*4720*/  LDG.E.LTC128B R165, desc[UR16][R22.64] ;  /* 0x0000001016a57981 */ /* 0x000764000c1e1920 */
.L_x_118:
[----:B------:R-:W-:Y:S05]  /*4730*/  BSYNC B1 ;  /* 0x0000000000017941 */ /* 0x000fea0003800000 */
.L_x_117:
        /* <DEDUP_REMOVED lines=11> */
.L_x_120:
[----:B------:R-:W-:Y:S05]  /*47f0*/  BSYNC B1 ;  /* 0x0000000000017941 */ /* 0x000fea0003800000 */
.L_x_119:
[----:B-----5:R-:W-:Y:S01]  /*4800*/  FMUL R36, R165, R10 ;  /* 0x0000000aa5247220 */ /* 0x020fe20000400000 */
[----:B----4-:R-:W-:Y:S01]  /*4810*/  IMAD.X R31, R35, 0x1, R6, P5 ;  /* 0x00000001231f7824 */ /* 0x010fe200028e0606 */
        /* <DEDUP_REMOVED lines=9> */
.L_x_122:
[----:B------:R-:W-:Y:S05]  /*48b0*/  BSYNC B1 ;  /* 0x0000000000017941 */ /* 0x000fea0003800000 */
.L_x_121:
[----:B0----5:R-:W-:Y:S01]  /*48c0*/  FMUL R27, R165, R10 ;  /* 0x0000000aa51b7220 */ /* 0x021fe20000400000 */
[----:B------:R-:W-:Y:S01]  /*48d0*/  IMAD.X R37, R33, 0x1, R18, P5 ;  /* 0x0000000121257824 */ /* 0x000fe200028e0612 */
[----:B------:R-:W-:Y:S01]  /*48e0*/  ISETP.GT.AND P2, PT, R164, 0x8, P0 ;  /* 0x00000008a400780c */ /* 0x000fe20000744270 */
[----:B------:R-:W-:Y:S01]  /*48f0*/  BSSY B1, `(.L_x_123) ;  /* 0x0000007000017945 */ /* 0x000fe20003800000 */
[----:B------:R-:W-:Y:S01]  /*4900*/  FFMA R27, R74, R11, R27 ;  /* 0x0000000b4a1b7223 */ /* 0x000fe2000000001b */
[----:B--2---:R-:W-:-:S04]  /*4910*/  IADD3 R24, P0, R24, UR8, RZ ;  /* 0x0000000818187c10 */ /* 0x004fc8000ff1e0ff */
[----:B------:R0:W-:Y:S01]  /*4920*/  @P1 STG.E desc[UR16][R36.64], R27 ;  /* 0x0000001b24001986 */ /* 0x0001e2000c101910 */
[----:B------:R-:W-:-:S05]  /*4930*/  IADD3.X R25, R25, UR9, RZ, P0, !PT ;  /* 0x0000000919197c10 */ /* 0x000fca00087fe4ff */
[----:B------:R-:W-:Y:S05]  /*4940*/  @!P2 BRA `(.L_x_124) ;  /* 0x000000000004a947 */ /* 0x000fea0003800000 */
[----:B------:R2:W5:Y:S02]  /*4950*/  LDG.E.LTC128B R165, desc[UR16][R24.64] ;  /* 0x0000001018a57981 */ /* 0x000564000c1e1920 */
.L_x_124:
[----:B------:R-:W-:Y:S05]  /*4960*/  BSYNC B1 ;  /* 0x0000000000017941 */ /* 0x000fea0003800000 */
.L_x_123:
[----:B--2---:R-:W-:Y:S01]  /*4970*/  IADD3 R24, P5, R34, R19, RZ ;  /* 0x0000001322187210 */ /* 0x004fe20007fbe0ff */
        /* <DEDUP_REMOVED lines=13> */
.L_x_126:
[----:B------:R-:W-:Y:S05]  /*4a50*/  BSYNC B1 ;  /* 0x0000000000017941 */ /* 0x000fea0003800000 */
.L_x_125:
[----:B--2--5:R-:W-:Y:S01]  /*4a60*/  FMUL R25, R165, R10 ;  /* 0x0000000aa5197220 */ /* 0x024fe20000400000 */
        /* <DEDUP_REMOVED lines=10> */
.L_x_128:
[----:B------:R-:W-:Y:S05]  /*4b10*/  BSYNC B1 ;  /* 0x0000000000017941 */ /* 0x000fea0003800000 */
.L_x_127:
[----:B-----5:R-:W-:Y:S01]  /*4b20*/  FMUL R36, R165, R10 ;  /* 0x0000000aa5247220 */ /* 0x020fe20000400000 */
[----:B--2---:R-:W-:Y:S01]  /*4b30*/  IMAD.X R35, R31, 0x1, R6, P5 ;  /* 0x000000011f237824 */ /* 0x004fe200028e0606 */
[----:B------:R-:W-:Y:S01]  /*4b40*/  ISETP.GT.AND P1, PT, R164, 0x8, P1 ;  /* 0x00000008a400780c */ /* 0x000fe20000f24270 */
        /* <DEDUP_REMOVED lines=8> */
.L_x_130:
[----:B------:R-:W-:Y:S05]  /*4bd0*/  BSYNC B1 ;  /* 0x0000000000017941 */ /* 0x000fea0003800000 */
.L_x_129:
[----:B---3-5:R-:W-:Y:S01]  /*4be0*/  FMUL R23, R165, R10 ;  /* 0x0000000aa5177220 */ /* 0x028fe20000400000 */
        /* <DEDUP_REMOVED lines=9> */
.L_x_132:
[----:B------:R-:W-:Y:S05]  /*4c80*/  BSYNC B1 ;  /* 0x0000000000017941 */ /* 0x000fea0003800000 */
.L_x_131:
        /* <DEDUP_REMOVED lines=14> */
.L_x_134:
[----:B------:R-:W-:Y:S05]  /*4d70*/  BSYNC B1 ;  /* 0x0000000000017941 */ /* 0x000fea0003800000 */
.L_x_133:
[----:B0----5:R-:W-:Y:S01]  /*4d80*/  FMUL R21, R165, R10 ;  /* 0x0000000aa5157220 */ /* 0x021fe20000400000 */
[----:B------:R-:W-:Y:S01]  /*4d90*/  IMAD.X R29, R33, 0x1, R6, P5 ;  /* 0x00000001211d7824 */ /* 0x000fe200028e0606 */
[----:B------:R-:W-:Y:S01]  /*4da0*/  ISETP.GT.AND P2, PT, R164, RZ, P0 ;  /* 0x000000ffa400720c */ /* 0x000fe20000744270 */
[----:B------:R-:W-:Y:S01]  /*4db0*/  BSSY B1, `(.L_x_135) ;  /* 0x0000008000017945 */ /* 0x000fe20003800000 */
[----:B----4-:R-:W-:Y:S01]  /*4dc0*/  FFMA R31, R80, R11, R21 ;  /* 0x0000000b501f7223 */ /* 0x010fe20000000015 */
[----:B------:R-:W-:Y:S02]  /*4dd0*/  IADD3 R20, P6, R24, UR10, RZ ;  /* 0x0000000a18147c10 */ /* 0x000fe4000ffde0ff */
[----:B------:R-:W-:Y:S02]  /*4de0*/  IADD3 R30, P5, R34, R4, RZ ;  /* 0x00000004221e7210 */ /* 0x000fe40007fbe0ff */
[----:B------:R0:W-:Y:S01]  /*4df0*/  @P4 STG.E desc[UR16][R28.64], R31 ;  /* 0x0000001f1c004986 */ /* 0x0001e2000c101910 */
[----:B------:R-:W-:-:S05]  /*4e00*/  IADD3.X R21, R25, UR11, RZ, P6, !PT ;  /* 0x0000000b19157c10 */ /* 0x000fca000b7fe4ff */
[----:B------:R-:W-:Y:S05]  /*4e10*/  @!P2 BRA `(.L_x_136) ;  /* 0x000000000004a947 */ /* 0x000fea0003800000 */
[----:B------:R4:W5:Y:S02]  /*4e20*/  LDG.E.LTC128B R165, desc[UR16][R20.64] ;  /* 0x0000001014a57981 */ /* 0x000964000c1e1920 */
.L_x_136:
[----:B------:R-:W-:Y:S05]  /*4e30*/  BSYNC B1 ;  /* 0x0000000000017941 */ /* 0x000fea0003800000 */
.L_x_135:
        /* <DEDUP_REMOVED lines=11> */
.L_x_138:
[----:B------:R-:W-:Y:S05]  /*4ef0*/  BSYNC B1 ;  /* 0x0000000000017941 */ /* 0x000fea0003800000 */
.L_x_137:
        /* <DEDUP_REMOVED lines=10> */
.L_x_140:
[----:B------:R-:W-:Y:S05]  /*4fa0*/  BSYNC B1 ;  /* 0x0000000000017941 */ /* 0x000fea0003800000 */
.L_x_139:
        /* <DEDUP_REMOVED lines=14> */
.L_x_142:
[----:B------:R-:W-:Y:S05]  /*5090*/  BSYNC B1 ;  /* 0x0000000000017941 */ /* 0x000fea0003800000 */
.L_x_141:
        /* <DEDUP_REMOVED lines=11> */
.L_x_144:
[----:B------:R-:W-:Y:S05]  /*5150*/  BSYNC B1 ;  /* 0x0000000000017941 */ /* 0x000fea0003800000 */
.L_x_143:
[----:B-----5:R-:W-:Y:S01]  /*5160*/  FMUL R36, R165, R10 ;  /* 0x0000000aa5247220 */ /* 0x020fe20000400000 */
[----:B0-----:R-:W-:Y:S01]  /*5170*/  IMAD.X R35, R31, 0x1, R6, P5 ;  /* 0x000000011f237824 */ /* 0x001fe200028e0606 */
        /* <DEDUP_REMOVED lines=9> */
.L_x_146:
[----:B------:R-:W-:Y:S05]  /*5210*/  BSYNC B1 ;  /* 0x0000000000017941 */ /* 0x000fea0003800000 */
.L_x_145:
[----:B---3-5:R-:W-:Y:S01]  /*5220*/  FMUL R23, R165, R10 ;  /* 0x0000000aa5177220 */ /* 0x028fe20000400000 */
        /* <DEDUP_REMOVED lines=9> */
.L_x_148:
[----:B------:R-:W-:Y:S05]  /*52c0*/  BSYNC B1 ;  /* 0x0000000000017941 */ /* 0x000fea0003800000 */
.L_x_147:
        /* <DEDUP_REMOVED lines=14> */
.L_x_150:
[----:B------:R-:W-:Y:S05]  /*53b0*/  BSYNC B1 ;  /* 0x0000000000017941 */ /* 0x000fea0003800000 */
.L_x_149:
        /* <DEDUP_REMOVED lines=11> */
.L_x_152:
[----:B------:R-:W-:Y:S05]  /*5470*/  BSYNC B1 ;  /* 0x0000000000017941 */ /* 0x000fea0003800000 */
.L_x_151:
        /* <DEDUP_REMOVED lines=11> */
.L_x_154:
[----:B------:R-:W-:Y:S05]  /*5530*/  BSYNC B1 ;  /* 0x0000000000017941 */ /* 0x000fea0003800000 */
.L_x_153:
        /* <DEDUP_REMOVED lines=10> */
.L_x_156:
[----:B------:R-:W-:Y:S05]  /*55e0*/  BSYNC B1 ;  /* 0x0000000000017941 */ /* 0x000fea0003800000 */
.L_x_155:
        /* <DEDUP_REMOVED lines=14> */
.L_x_158:
[----:B------:R-:W-:Y:S05]  /*56d0*/  BSYNC B1 ;  /* 0x0000000000017941 */ /* 0x000fea0003800000 */
.L_x_157:
        /* <DEDUP_REMOVED lines=11> */
.L_x_160:
[----:B------:R-:W-:Y:S05]  /*5790*/  BSYNC B1 ;  /* 0x0000000000017941 */ /* 0x000fea0003800000 */
.L_x_159:
        /* <DEDUP_REMOVED lines=11> */
.L_x_162:
[----:B------:R-:W-:Y:S05]  /*5850*/  BSYNC B1 ;  /* 0x0000000000017941 */ /* 0x000fea0003800000 */
.L_x_161:
        /* <DEDUP_REMOVED lines=10> */
.L_x_164:
[----:B------:R-:W-:Y:S05]  /*5900*/  BSYNC B1 ;  /* 0x0000000000017941 */ /* 0x000fea0003800000 */
.L_x_163:
        /* <DEDUP_REMOVED lines=14> */
.L_x_166:
[----:B------:R-:W-:Y:S05]  /*59f0*/  BSYNC B1 ;  /* 0x0000000000017941 */ /* 0x000fea0003800000 */
.L_x_165:
        /* <DEDUP_REMOVED lines=11> */
.L_x_168:
[----:B------:R-:W-:Y:S05]  /*5ab0*/  BSYNC B1 ;  /* 0x0000000000017941 */ /* 0x000fea0003800000 */
.L_x_167:
        /* <DEDUP_REMOVED lines=11> */
.L_x_170:
[----:B------:R-:W-:Y:S05]  /*5b70*/  BSYNC B1 ;  /* 0x0000000000017941 */ /* 0x000fea0003800000 */
.L_x_169:
        /* <DEDUP_REMOVED lines=10> */
.L_x_172:
[----:B------:R-:W-:Y:S05]  /*5c20*/  BSYNC B1 ;  /* 0x0000000000017941 */ /* 0x000fea0003800000 */
.L_x_171:
        /* <DEDUP_REMOVED lines=14> */
.L_x_174:
[----:B------:R-:W-:Y:S05]  /*5d10*/  BSYNC B1 ;  /* 0x0000000000017941 */ /* 0x000fea0003800000 */
.L_x_173:
        /* <DEDUP_REMOVED lines=11> */
.L_x_176:
[----:B------:R-:W-:Y:S05]  /*5dd0*/  BSYNC B1 ;  /* 0x0000000000017941 */ /* 0x000fea0003800000 */
.L_x_175:
        /* <DEDUP_REMOVED lines=11> */
.L_x_178:
[----:B------:R-:W-:Y:S05]  /*5e90*/  BSYNC B1 ;  /* 0x0000000000017941 */ /* 0x000fea0003800000 */
.L_x_177:
        /* <DEDUP_REMOVED lines=10> */
.L_x_180:
[----:B------:R-:W-:Y:S05]  /*5f40*/  BSYNC B1 ;  /* 0x0000000000017941 */ /* 0x000fea0003800000 */
.L_x_179:
        /* <DEDUP_REMOVED lines=14> */
.L_x_182:
[----:B------:R-:W-:Y:S05]  /*6030*/  BSYNC B1 ;  /* 0x0000000000017941 */ /* 0x000fea0003800000 */
.L_x_181:
        /* <DEDUP_REMOVED lines=11> */
.L_x_184:
[----:B------:R-:W-:Y:S05]  /*60f0*/  BSYNC B1 ;  /* 0x0000000000017941 */ /* 0x000fea0003800000 */
.L_x_183:
        /* <DEDUP_REMOVED lines=11> */
.L_x_186:
[----:B------:R-:W-:Y:S05]  /*61b0*/  BSYNC B1 ;  /* 0x0000000000017941 */ /* 0x000fea0003800000 */
.L_x_185:
        /* <DEDUP_REMOVED lines=10> */
.L_x_188:
[----:B------:R-:W-:Y:S05]  /*6260*/  BSYNC B1 ;  /* 0x0000000000017941 */ /* 0x000fea0003800000 */
.L_x_187:
        /* <DEDUP_REMOVED lines=14> */
.L_x_190:
[----:B------:R-:W-:Y:S05]  /*6350*/  BSYNC B1 ;  /* 0x0000000000017941 */ /* 0x000fea0003800000 */
.L_x_189:
        /* <DEDUP_REMOVED lines=11> */
.L_x_192:
[----:B------:R-:W-:Y:S05]  /*6410*/  BSYNC B1 ;  /* 0x0000000000017941 */ /* 0x000fea0003800000 */
.L_x_191:
        /* <DEDUP_REMOVED lines=11> */
.L_x_194:
[----:B------:R-:W-:Y:S05]  /*64d0*/  BSYNC B1 ;  /* 0x0000000000017941 */ /* 0x000fea0003800000 */
.L_x_193:
        /* <DEDUP_REMOVED lines=10> */
.L_x_196:
[----:B------:R-:W-:Y:S05]  /*6580*/  BSYNC B1 ;  /* 0x0000000000017941 */ /* 0x000fea0003800000 */
.L_x_195:
        /* <DEDUP_REMOVED lines=14> */
.L_x_198:
[----:B------:R-:W-:Y:S05]  /*6670*/  BSYNC B1 ;  /* 0x0000000000017941 */ /* 0x000fea0003800000 */
.L_x_197:
        /* <DEDUP_REMOVED lines=11> */
.L_x_200:
[----:B------:R-:W-:Y:S05]  /*6730*/  BSYNC B1 ;  /* 0x0000000000017941 */ /* 0x000fea0003800000 */
.L_x_199:
        /* <DEDUP_REMOVED lines=11> */
.L_x_202:
[----:B------:R-:W-:Y:S05]  /*67f0*/  BSYNC B1 ;  /* 0x0000000000017941 */ /* 0x000fea0003800000 */
.L_x_201:
        /* <DEDUP_REMOVED lines=10> */
.L_x_204:
[----:B------:R-:W-:Y:S05]  /*68a0*/  BSYNC B1 ;  /* 0x0000000000017941 */ /* 0x000fea0003800000 */
.L_x_203:
        /* <DEDUP_REMOVED lines=14> */
.L_x_206:
[----:B------:R-:W-:Y:S05]  /*6990*/  BSYNC B1 ;  /* 0x0000000000017941 */ /* 0x000fea0003800000 */
.L_x_205:
        /* <DEDUP_REMOVED lines=11> */
.L_x_208:
[----:B------:R-:W-:Y:S05]  /*6a50*/  BSYNC B1 ;  /* 0x0000000000017941 */ /* 0x000fea0003800000 */
.L_x_207:
        /* <DEDUP_REMOVED lines=11> */
.L_x_210:
[----:B------:R-:W-:Y:S05]  /*6b10*/  BSYNC B1 ;  /* 0x0000000000017941 */ /* 0x000fea0003800000 */
.L_x_209:
        /* <DEDUP_REMOVED lines=10> */
.L_x_212:
[----:B------:R-:W-:Y:S05]  /*6bc0*/  BSYNC B1 ;  /* 0x0000000000017941 */ /* 0x000fea0003800000 */
.L_x_211:
        /* <DEDUP_REMOVED lines=14> */
.L_x_214:
[----:B------:R-:W-:Y:S05]  /*6cb0*/  BSYNC B1 ;  /* 0x0000000000017941 */ /* 0x000fea0003800000 */
.L_x_213:
        /* <DEDUP_REMOVED lines=11> */
.L_x_216:
[----:B------:R-:W-:Y:S05]  /*6d70*/  BSYNC B1 ;  /* 0x0000000000017941 */ /* 0x000fea0003800000 */
.L_x_215:
        /* <DEDUP_REMOVED lines=11> */
.L_x_218:
[----:B------:R-:W-:Y:S05]  /*6e30*/  BSYNC B1 ;  /* 0x0000000000017941 */ /* 0x000fea0003800000 */
.L_x_217:
        /* <DEDUP_REMOVED lines=10> */
.L_x_220:
[----:B------:R-:W-:Y:S05]  /*6ee0*/  BSYNC B1 ;  /* 0x0000000000017941 */ /* 0x000fea0003800000 */
.L_x_219:
        /* <DEDUP_REMOVED lines=14> */
.L_x_222:
[----:B------:R-:W-:Y:S05]  /*6fd0*/  BSYNC B1 ;  /* 0x0000000000017941 */ /* 0x000fea0003800000 */
.L_x_221:
        /* <DEDUP_REMOVED lines=11> */
.L_x_224:
[----:B------:R-:W-:Y:S05]  /*7090*/  BSYNC B1 ;  /* 0x0000000000017941 */ /* 0x000fea0003800000 */
.L_x_223:
        /* <DEDUP_REMOVED lines=11> */
.L_x_226:
[----:B------:R-:W-:Y:S05]  /*7150*/  BSYNC B1 ;  /* 0x0000000000017941 */ /* 0x000fea0003800000 */
.L_x_225:
        /* <DEDUP_REMOVED lines=10> */
.L_x_228:
[----:B------:R-:W-:Y:S05]  /*7200*/  BSYNC B1 ;  /* 0x0000000000017941 */ /* 0x000fea0003800000 */
.L_x_227:
        /* <DEDUP_REMOVED lines=14> */
.L_x_230:
[----:B------:R-:W-:Y:S05]  /*72f0*/  BSYNC B1 ;  /* 0x0000000000017941 */ /* 0x000fea0003800000 */
.L_x_229:
        /* <DEDUP_REMOVED lines=11> */
.L_x_232:
[----:B------:R-:W-:Y:S05]  /*73b0*/  BSYNC B1 ;  /* 0x0000000000017941 */ /* 0x000fea0003800000 */
.L_x_231:
        /* <DEDUP_REMOVED lines=11> */
.L_x_234:
[----:B------:R-:W-:Y:S05]  /*7470*/  BSYNC B1 ;  /* 0x0000000000017941 */ /* 0x000fea0003800000 */
.L_x_233:
        /* <DEDUP_REMOVED lines=10> */
.L_x_236:
[----:B------:R-:W-:Y:S05]  /*7520*/  BSYNC B1 ;  /* 0x0000000000017941 */ /* 0x000fea0003800000 */
.L_x_235:
        /* <DEDUP_REMOVED lines=14> */
.L_x_238:
[----:B------:R-:W-:Y:S05]  /*7610*/  BSYNC B1 ;  /* 0x0000000000017941 */ /* 0x000fea0003800000 */
.L_x_237:
        /* <DEDUP_REMOVED lines=11> */
.L_x_240:
[----:B------:R-:W-:Y:S05]  /*76d0*/  BSYNC B1 ;  /* 0x0000000000017941 */ /* 0x000fea0003800000 */
.L_x_239:
        /* <DEDUP_REMOVED lines=11> */
.L_x_242:
[----:B------:R-:W-:Y:S05]  /*7790*/  BSYNC B1 ;  /* 0x0000000000017941 */ /* 0x000fea0003800000 */
.L_x_241:
        /* <DEDUP_REMOVED lines=10> */
.L_x_244:
[----:B------:R-:W-:Y:S05]  /*7840*/  BSYNC B1 ;  /* 0x0000000000017941 */ /* 0x000fea0003800000 */
.L_x_243:
        /* <DEDUP_REMOVED lines=14> */
.L_x_246:
[----:B------:R-:W-:Y:S05]  /*7930*/  BSYNC B1 ;  /* 0x0000000000017941 */ /* 0x000fea0003800000 */
.L_x_245:
        /* <DEDUP_REMOVED lines=11> */
.L_x_248:
[----:B------:R-:W-:Y:S05]  /*79f0*/  BSYNC B1 ;  /* 0x0000000000017941 */ /* 0x000fea0003800000 */
.L_x_247:
        /* <DEDUP_REMOVED lines=11> */
.L_x_250:
[----:B------:R-:W-:Y:S05]  /*7ab0*/  BSYNC B1 ;  /* 0x0000000000017941 */ /* 0x000fea0003800000 */
.L_x_249:
        /* <DEDUP_REMOVED lines=10> */
.L_x_252:
[----:B------:R-:W-:Y:S05]  /*7b60*/  BSYNC B1 ;  /* 0x0000000000017941 */ /* 0x000fea0003800000 */
.L_x_251:
        /* <DEDUP_REMOVED lines=14> */
.L_x_254:
[----:B------:R-:W-:Y:S05]  /*7c50*/  BSYNC B1 ;  /* 0x0000000000017941 */ /* 0x000fea0003800000 */
.L_x_253:
        /* <DEDUP_REMOVED lines=11> */
.L_x_256:
[----:B------:R-:W-:Y:S05]  /*7d10*/  BSYNC B1 ;  /* 0x0000000000017941 */ /* 0x000fea0003800000 */
.L_x_255:
        /* <DEDUP_REMOVED lines=11> */
.L_x_258:
[----:B------:R-:W-:Y:S05]  /*7dd0*/  BSYNC B1 ;  /* 0x0000000000017941 */ /* 0x000fea0003800000 */
.L_x_257:
        /* <DEDUP_REMOVED lines=10> */
.L_x_260:
[----:B------:R-:W-:Y:S05]  /*7e80*/  BSYNC B1 ;  /* 0x0000000000017941 */ /* 0x000fea0003800000 */
.L_x_259:
        /* <DEDUP_REMOVED lines=14> */
.L_x_262:
[----:B------:R-:W-:Y:S05]  /*7f70*/  BSYNC B1 ;  /* 0x0000000000017941 */ /* 0x000fea0003800000 */
.L_x_261:
[----:B0----5:R-:W-:Y:S01]  /*7f80*/  FMUL R21, R165, R10 ;  /* 0x0000000aa5157220 */ /* 0x021fe20000400000 */
[----:B------:R-:W-:Y:S01]  /*7f90*/  IMAD.X R29, R33, 0x1, R6, P6 ;  /* 0x00000001211d7824 */ /* 0x000fe200030e0606 */
[----:B------:R-:W-:Y:S01]  /*7fa0*/  ISETP.GT.AND P2, PT, R164, RZ, P1 ;  /* 0x000000ffa400720c */ /* 0x000fe20000f44270 */
[----:B------:R-:W-:Y:S01]  /*7fb0*/  BSSY B1, `(.L_x_263) ;  /* 0x0000007000017945 */ /* 0x000fe20003800000 */
[----:B------:R-:W-:Y:S01]  /*7fc0*/  FFMA R21, R144, R11, R21 ;  /* 0x0000000b90157223 */ /* 0x000fe20000000015 */
[----:B------:R-:W-:-:S04]  /*7fd0*/  IADD3 R36, P0, R24, UR10, RZ ;  /* 0x0000000a18247c10 */ /* 0x000fc8000ff1e0ff */
[----:B------:R0:W-:Y:S01]  /*7fe0*/  @P5 STG.E desc[UR16][R28.64], R21 ;  /* 0x000000151c005986 */ /* 0x0001e2000c101910 */
[----:B------:R-:W-:-:S05]  /*7ff0*/  IADD3.X R37, R25, UR11, RZ, P0, !PT ;  /* 0x0000000b19257c10 */ /* 0x000fca00087fe4ff */
[----:B------:R-:W-:Y:S05]  /*8000*/  @!P2 BRA `(.L_x_264) ;  /* 0x000000000004a947 */ /* 0x000fea0003800000 */
[----:B------:R0:W5:Y:S02]  /*8010*/  LDG.E.LTC128B R165, desc[UR16][R36.64] ;  /* 0x0000001024a57981 */ /* 0x000164000c1e1920 */
.L_x_264:
[----:B------:R-:W-:Y:S05]  /*8020*/  BSYNC B1 ;  /* 0x0000000000017941 */ /* 0x000fea0003800000 */
.L_x_263:
[----:B------:R-:W-:Y:S01]  /*8030*/  IADD3 R20, P5, R34, R4, RZ ;  /* 0x0000000422147210 */ /* 0x000fe20007fbe0ff */
[----:B----45:R-:W-:Y:S01]  /*8040*/  FMUL R30, R165, R10 ;  /* 0x0000000aa51e7220 */ /* 0x030fe20000400000 */
[----:B------:R-:W-:Y:S01]  /*8050*/  ISETP.GT.AND P4, PT, R164, 0x8, P4 ;  /* 0x00000008a400780c */ /* 0x000fe20002784270 */
[----:B------:R-:W-:Y:S01]  /*8060*/  BSSY B1, `(.L_x_265) ;  /* 0x000000a000017945 */ /* 0x000fe20003800000 */
[----:B------:R-:W-:Y:S01]  /*8070*/  IADD3 R26, P6, R26, UR8, RZ ;  /* 0x000000081a1a7c10 */ /* 0x000fe2000ffde0ff */
[----:B------:R-:W-:Y:S01]  /*8080*/  FFMA R145, R145, R11, R30 ;  /* 0x0000000b91917223 */ /* 0x000fe2000000001e */
[----:B0-----:R-:W-:Y:S01]  /*8090*/  IMAD.X R21, R35, 0x1, R6, P5 ;  /* 0x0000000123157824 */ /* 0x001fe200028e0606 */
[----:B------:R-:W-:Y:S02]  /*80a0*/  ISETP.GT.AND P0, PT, R5, 0xf8, PT ;  /* 0x000000f80500780c */ /* 0x000fe40003f04270 */
[----:B------:R-:W-:Y:S02]  /*80b0*/  IADD3 R30, P5, R32, R19, RZ ;  /* 0x00000013201e7210 */ /* 0x000fe40007fbe0ff */
[----:B------:R0:W-:Y:S01]  /*80c0*/  @P2 STG.E desc[UR16][R20.64], R145 ;  /* 0x0000009114002986 */ /* 0x0001e2000c101910 */
[----:B------:R-:W-:-:S03]  /*80d0*/  IADD3.X R27, R27, UR9, RZ, P6, !PT ;  /* 0x000000091b1b7c10 */ /* 0x000fc6000b7fe4ff */
[----:B------:R-:W-:Y:S07]  /*80e0*/  @!P4 BRA `(.L_x_266) ;  /* 0x000000000004c947 */ /* 0x000fee0003800000 */
[----:B------:R4:W5:Y:S02]  /*80f0*/  LDG.E.LTC128B R165, desc[UR16][R26.64] ;  /* 0x000000101aa57981 */ /* 0x000964000c1e1920 */
.L_x_266:
[----:B------:R-:W-:Y:S05]  /*8100*/  BSYNC B1 ;  /* 0x0000000000017941 */ /* 0x000fea0003800000 */
.L_x_265:
[----:B----45:R-:W-:Y:S01]  /*8110*/  FMUL R27, R165, R10 ;  /* 0x0000000aa51b7220 */ /* 0x030fe20000400000 */
[----:B------:R-:W-:Y:S01]  /*8120*/  IMAD.X R31, R33, 0x1, R18, P5 ;  /* 0x00000001211f7824 */ /* 0x000fe200028e0612 */
[----:B------:R-:W-:Y:S01]  /*8130*/  ISETP.GT.AND P1, PT, R164, 0x8, P1 ;  /* 0x00000008a400780c */ /* 0x000fe20000f24270 */
[----:B------:R-:W-:Y:S01]  /*8140*/  BSSY B1, `(.L_x_267) ;  /* 0x0000008000017945 */ /* 0x000fe20003800000 */
[----:B------:R-:W-:Y:S01]  /*8150*/  FFMA R27, R146, R11, R27 ;  /* 0x0000000b921b7223 */ /* 0x000fe2000000001b */
[----:B------:R-:W-:Y:S02]  /*8160*/  IADD3 R24, P5, R24, UR8, RZ ;  /* 0x0000000818187c10 */ /* 0x000fe4000ffbe0ff */
[----:B------:R-:W-:Y:S02]  /*8170*/  ISETP.GT.AND P2, PT, R5, 0xf9, PT ;  /* 0x000000f90500780c */ /* 0x000fe40003f44270 */
[----:B------:R4:W-:Y:S01]  /*8180*/  @P4 STG.E desc[UR16][R30.64], R27 ;  /* 0x0000001b1e004986 */ /* 0x0009e2000c101910 */
[----:B------:R-:W-:-:S05]  /*8190*/  IADD3.X R25, R25, UR9, RZ, P5, !PT ;  /* 0x0000000919197c10 */ /* 0x000fca000affe4ff */
[----:B------:R-:W-:Y:S05]  /*81a0*/  @!P1 BRA `(.L_x_268) ;  /* 0x0000000000049947 */ /* 0x000fea0003800000 */
[----:B------:R0:W5:Y:S02]  /*81b0*/  LDG.E.LTC128B R165, desc[UR16][R24.64] ;  /* 0x0000001018a57981 */ /* 0x000164000c1e1920 */
.L_x_268:
[----:B------:R-:W-:Y:S05]  /*81c0*/  BSYNC B1 ;  /* 0x0000000000017941 */ /* 0x000fea0003800000 */
.L_x_267:
[----:B0-----:R-:W-:Y:S01]  /*81d0*/  IADD3 R24, P6, R34, R19, RZ ;  /* 0x0000001322187210 */ /* 0x001fe20007fde0ff */
[----:B----45:R-:W-:Y:S01]  /*81e0*/  FMUL R30, R165, R10 ;  /* 0x0000000aa51e7220 */ /* 0x030fe20000400000 */
[----:B------:R-:W-:Y:S01]  /*81f0*/  ISETP.GT.AND P4, PT, R164, RZ, P0 ;  /* 0x000000ffa400720c */ /* 0x000fe20000784270 */
[----:B------:R-:W-:Y:S01]  /*8200*/  BSSY B1, `(.L_x_269) ;  /* 0x0000009000017945 */ /* 0x000fe20003800000 */
[----:B------:R-:W-:Y:S01]  /*8210*/  IADD3 R26, P5, R28, R4, RZ ;  /* 0x000000041c1a7210 */ /* 0x000fe20007fbe0ff */
[----:B------:R-:W-:Y:S02]  /*8220*/  IMAD.X R25, R35, 0x1, R18, P6 ;  /* 0x0000000123197824 */ /* 0x000fe400030e0612 */
[----:B------:R-:W-:-:S05]  /*8230*/  FFMA R147, R147, R11, R30 ;  /* 0x0000000b93937223 */ /* 0x000fca000000001e */
[----:B------:R0:W-:Y:S03]  /*8240*/  @P1 STG.E desc[UR16][R24.64], R147 ;  /* 0x0000009318001986 */ /* 0x0001e6000c101910 */
[----:B------:R-:W-:Y:S05]  /*8250*/  @!P4 BRA `(.L_x_270) ;  /* 0x00000000000cc947 */ /* 0x000fea0003800000 */
[----:B0-----:R-:W-:-:S04]  /*8260*/  IADD3 R24, P1, R22, UR10, RZ ;  /* 0x0000000a16187c10 */ /* 0x001fc8000ff3e0ff */
[----:B------:R-:W-:-:S05]  /*8270*/  IADD3.X R25, R23, UR11, RZ, P1, !PT ;  /* 0x0000000b17197c10 */ /* 0x000fca0008ffe4ff */
[----:B------:R4:W5:Y:S04]  /*8280*/  LDG.E.LTC128B R165, desc[UR16][R24.64] ;  /* 0x0000001018a57981 */ /* 0x000968000c1e1920 */
.L_x_270:
[----:B------:R-:W-:Y:S05]  /*8290*/  BSYNC B1 ;  /* 0x0000000000017941 */ /* 0x000fea0003800000 */
.L_x_269:
[----:B-----5:R-:W-:Y:S01]  /*82a0*/  FMUL R5, R165, R10 ;  /* 0x0000000aa5057220 */ /* 0x020fe20000400000 */
[----:B------:R-:W-:Y:S01]  /*82b0*/  IMAD.X R27, R29, 0x1, R6, P5 ;  /* 0x000000011d1b7824 */ /* 0x000fe200028e0606 */
[----:B------:R-:W-:Y:S01]  /*82c0*/  ISETP.GT.AND P1, PT, R164, RZ, P2 ;  /* 0x000000ffa400720c */ /* 0x000fe20001724270 */
[----:B------:R-:W-:Y:S01]  /*82d0*/  BSSY B1, `(.L_x_271) ;  /* 0x0000008000017945 */ /* 0x000fe20003800000 */
[----:B0---4-:R-:W-:Y:S01]  /*82e0*/  FFMA R25, R148, R11, R5 ;  /* 0x0000000b94197223 */ /* 0x011fe20000000005 */
[----:B------:R-:W-:Y:S02]  /*82f0*/  IADD3 R24, P5, R20, R4, RZ ;  /* 0x0000000414187210 */ /* 0x000fe40007fbe0ff */
[----:B------:R-:W-:Y:S02]  /*8300*/  IADD3 R4, P6, R36, UR10, RZ ;  /* 0x0000000a24047c10 */ /* 0x000fe4000ffde0ff */
[----:B------:R0:W-:Y:S02]  /*8310*/  @P4 STG.E desc[UR16][R26.64], R25 ;  /* 0x000000191a004986 */ /* 0x0001e4000c101910 */
[----:B------:R-:W-:-:S04]  /*8320*/  IADD3.X R5, R37, UR11, RZ, P6, !PT ;  /* 0x0000000b25057c10 */ /* 0x000fc8000b7fe4ff */
[----:B------:R-:W-:Y:S05]  /*8330*/  @!P1 BRA `(.L_x_272) ;  /* 0x0000000000049947 */ /* 0x000fea0003800000 */
[----:B------:R4:W5:Y:S02]  /*8340*/  LDG.E.LTC128B R165, desc[UR16][R4.64] ;  /* 0x0000001004a57981 */ /* 0x000964000c1e1920 */
.L_x_272:
[----:B------:R-:W-:Y:S05]  /*8350*/  BSYNC B1 ;  /* 0x0000000000017941 */ /* 0x000fea0003800000 */
.L_x_271:
[----:B----45:R-:W-:Y:S01]  /*8360*/  FMUL R4, R165, R10 ;  /* 0x0000000aa5047220 */ /* 0x030fe20000400000 */
        /* <DEDUP_REMOVED lines=10> */
.L_x_274:
[----:B------:R-:W-:Y:S05]  /*8410*/  BSYNC B1 ;  /* 0x0000000000017941 */ /* 0x000fea0003800000 */
.L_x_273:
[----:B------:R-:W-:Y:S01]  /*8420*/  ISETP.GT.AND P2, PT, R164, 0x8, P2 ;  /* 0x00000008a400780c */ /* 0x000fe20001744270 */
[----:B----45:R-:W-:Y:S01]  /*8430*/  FMUL R5, R165, R10 ;  /* 0x0000000aa5057220 */ /* 0x030fe20000400000 */
[----:B------:R-:W-:Y:S01]  /*8440*/  IMAD.X R27, R29, 0x1, R18, P5 ;  /* 0x000000011d1b7824 */ /* 0x000fe200028e0612 */
[----:B------:R-:W-:Y:S02]  /*8450*/  BSSY B1, `(.L_x_275) ;  /* 0x0000007000017945 */ /* 0x000fe40003800000 */
[----:B---3--:R-:W-:-:S05]  /*8460*/  FFMA R23, R150, R11, R5 ;  /* 0x0000000b96177223 */ /* 0x008fca0000000005 */
[----:B------:R3:W-:Y:S01]  /*8470*/  @P0 STG.E desc[UR16][R26.64], R23 ;  /* 0x000000171a000986 */ /* 0x0007e2000c101910 */
[----:B------:R-:W-:-:S04]  /*8480*/  IADD3 R4, P0, R36, UR8, RZ ;  /* 0x0000000824047c10 */ /* 0x000fc8000ff1e0ff */
[----:B------:R-:W-:Y:S01]  /*8490*/  IADD3.X R5, R37, UR9, RZ, P0, !PT ;  /* 0x0000000925057c10 */ /* 0x000fe200087fe4ff */
[----:B------:R-:W-:Y:S08]  /*84a0*/  @!P2 BRA `(.L_x_276) ;  /* 0x000000000004a947 */ /* 0x000ff00003800000 */
[----:B------:R4:W5:Y:S02]  /*84b0*/  LDG.E.LTC128B R165, desc[UR16][R4.64] ;  /* 0x0000001004a57981 */ /* 0x000964000c1e1920 */
.L_x_276:
[----:B------:R-:W-:Y:S05]  /*84c0*/  BSYNC B1 ;  /* 0x0000000000017941 */ /* 0x000fea0003800000 */
.L_x_275:
[----:B------:R-:W-:Y:S05]  /*84d0*/  @!P2 BRA `(.L_x_277) ;  /* 0x0000002c0014a947 */ /* 0x000fea0003800000 */
[----:B----4-:R-:W-:Y:S01]  /*84e0*/  IADD3 R4, P0, R20, R19, RZ ;  /* 0x0000001314047210 */ /* 0x010fe20007f1e0ff */
[----:B-----5:R-:W-:-:S04]  /*84f0*/  FMUL R6, R165, R10 ;  /* 0x0000000aa5067220 */ /* 0x020fc80000400000 */
[----:B------:R-:W-:Y:S02]  /*8500*/  IMAD.X R5, R21, 0x1, R18, P0 ;  /* 0x0000000115057824 */ /* 0x000fe400000e0612 */
[----:B------:R-:W-:-:S05]  /*8510*/  FFMA R151, R151, R11, R6 ;  /* 0x0000000b97977223 */ /* 0x000fca0000000006 */
[----:B------:R4:W-:Y:S01]  /*8520*/  STG.E desc[UR16][R4.64], R151 ;  /* 0x0000009704007986 */ /* 0x0009e2000c101910 */
[----:B------:R-:W-:Y:S05]  /*8530*/  BRA `(.L_x_277) ;  /* 0x0000002800fc7947 */ /* 0x000fea0003800000 */
.L_x_26:
[----:B------:R-:W-:Y:S01]  /*8540*/  ULDC.64 UR8, c[0x0][0x6c0] ;  /* 0x0001b00000087ab9 */ /* 0x000fe20000000a00 */
[----:B------:R-:W-:Y:S01]  /*8550*/  ISETP.GT.AND P2, PT, R5, 0x1, PT ;  /* 0x000000010500780c */ /* 0x000fe20003f44270 */
[-C--:B------:R-:W-:Y:S01]  /*8560*/  FMUL R153, R24, R11.reuse ;  /* 0x0000000b18997220 */ /* 0x080fe20000400000 */
[----:B------:R-:W-:Y:S01]  /*8570*/  LEA R20, P0, R168, UR8, 0x2 ;  /* 0x00000008a8147c11 */ /* 0x000fe2000f8010ff */
[-C--:B------:R-:W-:Y:S01]  /*8580*/  FMUL R155, R25, R11.reuse ;  /* 0x0000000b199b7220 */ /* 0x080fe20000400000 */
[----:B------:R-:W-:Y:S01]  /*8590*/  ISETP.GT.AND P4, PT, R164, RZ, P2 ;  /* 0x000000ffa400720c */ /* 0x000fe20001784270 */
[----:B------:R-:W-:Y:S01]  /*85a0*/  IMAD.SHL.U32 R6, R18, 0x20, RZ ;  /* 0x0000002012067824 */ /* 0x000fe200078e00ff */
[----:B------:R-:W-:Y:S01]  /*85b0*/  LEA.HI.X R21, R168, UR9, R159, 0x2, P0 ;  /* 0x00000009a8157c11 */ /* 0x000fe200080f149f */
[-C--:B------:R-:W-:Y:S01]  /*85c0*/  FMUL R157, R26, R11.reuse ;  /* 0x0000000b1a9d7220 */ /* 0x080fe20000400000 */
[----:B------:R-:W-:Y:S01]  /*85d0*/  ISETP.GT.AND P1, PT, R164, 0x8, P1 ;  /* 0x00000008a400780c */ /* 0x000fe20000f24270 */
[-C--:B------:R-:W-:Y:S01]  /*85e0*/  FMUL R159, R28, R11.reuse ;  /* 0x0000000b1c9f7220 */ /* 0x080fe20000400000 */
[----:B------:R-:W-:Y:S01]  /*85f0*/  ISETP.GT.AND P0, PT, R5, 0x8, PT ;  /* 0x000000080500780c */ /* 0x000fe20003f04270 */
[----:B------:R0:W-:Y:S01]  /*8600*/  @P5 STG.E desc[UR16][R20.64], R153 ;  /* 0x0000009914005986 */ /* 0x0001e2000c101910 */
[-C--:B------:R-:W-:Y:S01]  /*8610*/  LEA R22, P5, R18, R20.reuse, 0x2 ;  /* 0x0000001412167211 */ /* 0x080fe200078a10ff */
[-C--:B------:R-:W-:Y:S01]  /*8620*/  FMUL R33, R33, R11.reuse ;  /* 0x0000000b21217220 */ /* 0x080fe20000400000 */
[----:B------:R-:W-:Y:S01]  /*8630*/  ISETP.GT.AND P2, PT, R164, 0x8, P2 ;  /* 0x00000008a400780c */ /* 0x000fe20001744270 */
[----:B------:R-:W-:Y:S01]  /*8640*/  FMUL R35, R35, R11 ;  /* 0x0000000b23237220 */ /* 0x000fe20000400000 */
[C-C-:B------:R-:W-:Y:S01]  /*8650*/  LEA.HI.X R23, R18.reuse, R21, R19.reuse, 0x2, P5 ;  /* 0x0000001512177211 */ /* 0x140fe200028f1413 */
[-C--:B------:R-:W-:Y:S01]  /*8660*/  FMUL R37, R37, R11.reuse ;  /* 0x0000000b25257220 */ /* 0x080fe20000400000 */
[----:B------:R-:W-:Y:S01]  /*8670*/  SHF.L.U64.HI R4, R18, 0x5, R19 ;  /* 0x0000000512047819 */ /* 0x000fe20000010213 */
[-C--:B------:R-:W-:Y:S01]  /*8680*/  FMUL R39, R39, R11.reuse ;  /* 0x0000000b27277220 */ /* 0x080fe20000400000 */
[----:B------:R-:W-:Y:S01]  /*8690*/  ISETP.GT.AND P5, PT, R164, RZ, P0 ;  /* 0x000000ffa400720c */ /* 0x000fe200007a4270 */
[----:B------:R1:W-:Y:S01]  /*86a0*/  @P4 STG.E desc[UR16][R22.64], R155 ;  /* 0x0000009b16004986 */ /* 0x0003e2000c101910 */
[C---:B------:R-:W-:Y:S01]  /*86b0*/  IADD3 R24, P4, R6.reuse, R20, RZ ;  /* 0x0000001406187210 */ /* 0x040fe20007f9e0ff */
[-C--:B0-----:R-:W-:Y:S01]  /*86c0*/  FMUL R153, R27, R11.reuse ;  /* 0x0000000b1b997220 */ /* 0x081fe20000400000 */
[----:B------:R-:W-:Y:S01]  /*86d0*/  IADD3 R26, P6, R6, R22, RZ ;  /* 0x00000016061a7210 */ /* 0x000fe20007fde0ff */
[----:B------:R0:W-:Y:S01]  /*86e0*/  @P1 STG.E desc[UR16][R20.64+0x20], R157 ;  /* 0x0000209d14001986 */ /* 0x0001e2000c101910 */
[----:B------:R-:W-:Y:S01]  /*86f0*/  ISETP.GT.AND P1, PT, R5, 0x9, PT ;  /* 0x000000090500780c */ /* 0x000fe20003f24270 */
[----:B------:R-:W-:Y:S01]  /*8700*/  IMAD.X R25, R4, 0x1, R21, P4 ;  /* 0x0000000104197824 */ /* 0x000fe200020e0615 */
[C---:B------:R-:W-:Y:S01]  /*8710*/  ISETP.GT.AND P0, PT, R164.reuse, 0x8, P0 ;  /* 0x00000008a400780c */ /* 0x040fe20000704270 */
[----:B------:R2:W-:Y:S01]  /*8720*/  @P2 STG.E desc[UR16][R22.64+0x20], R153 ;  /* 0x0000209916002986 */ /* 0x0005e2000c101910 */
[----:B------:R-:W-:Y:S01]  /*8730*/  ISETP.GT.AND P4, PT, R164, RZ, P1 ;  /* 0x000000ffa400720c */ /* 0x000fe20000f84270 */
[----:B------:R-:W-:Y:S01]  /*8740*/  IMAD.X R27, R4, 0x1, R23, P6 ;  /* 0x00000001041b7824 */ /* 0x000fe200030e0617 */
[----:B------:R-:W-:Y:S01]  /*8750*/  IADD3 R19, P2, R6, 0x20, RZ ;  /* 0x0000002006137810 */ /* 0x000fe20007f5e0ff */
[----:B------:R3:W-:Y:S01]  /*8760*/  @P5 STG.E desc[UR16][R24.64], R159 ;  /* 0x0000009f18005986 */ /* 0x0007e2000c101910 */
[-C--:B-1----:R-:W-:Y:S01]  /*8770*/  FMUL R155, R29, R11.reuse ;  /* 0x0000000b1d9b7220 */ /* 0x082fe20000400000 */
[----:B------:R-:W-:Y:S01]  /*8780*/  ISETP.GT.AND P1, PT, R164, 0x8, P1 ;  /* 0x00000008a400780c */ /* 0x000fe20000f24270 */
[----:B------:R-:W-:Y:S01]  /*8790*/  FMUL R41, R41, R11 ;  /* 0x0000000b29297220 */ /* 0x000fe20000400000 */
[----:B0-----:R-:W-:Y:S01]  /*87a0*/  IADD3 R20, P5, R19, R20, RZ ;  /* 0x0000001413147210 */ /* 0x001fe20007fbe0ff */
[----:B------:R-:W-:-:S02]  /*87b0*/  IMAD.X R18, RZ, RZ, R4, P2 ;  /* 0x000000ffff127224 */ /* 0x000fc400010e0604 */
[-C--:B------:R-:W-:Y:S01]  /*87c0*/  FMUL R157, R30, R11.reuse ;  /* 0x0000000b1e9d7220 */ /* 0x080fe20000400000 */
[----:B------:R-:W-:Y:S01]  /*87d0*/  ISETP.GT.AND P2, PT, R5, 0x10, PT ;  /* 0x000000100500780c */ /* 0x000fe20003f44270 */
[-C--:B--2---:R-:W-:Y:S01]  /*87e0*/  FMUL R153, R31, R11.reuse ;  /* 0x0000000b1f997220 */ /* 0x084fe20000400000 */
[----:B------:R-:W-:Y:S01]  /*87f0*/  IMAD.X R21, R18, 0x1, R21, P5 ;  /* 0x0000000112157824 */ /* 0x000fe200028e0615 */
[----:B------:R0:W-:Y:S01]  /*8800*/  @P4 STG.E desc[UR16][R26.64], R155 ;  /* 0x0000009b1a004986 */ /* 0x0001e2000c101910 */
[----:B------:R-:W-:Y:S01]  /*8810*/  IADD3 R22, P4, R19, R22, RZ ;  /* 0x0000001613167210 */ /* 0x000fe20007f9e0ff */
[-C--:B---3--:R-:W-:Y:S01]  /*8820*/  FMUL R159, R32, R11.reuse ;  /* 0x0000000b209f7220 */ /* 0x088fe20000400000 */
[----:B------:R-:W-:Y:S01]  /*8830*/  ISETP.GT.AND P5, PT, R164, RZ, P2 ;  /* 0x000000ffa400720c */ /* 0x000fe200017a4270 */
[----:B------:R1:W-:Y:S01]  /*8840*/  @P0 STG.E desc[UR16][R20.64], R157 ;  /* 0x0000009d14000986 */ /* 0x0003e2000c101910 */
[----:B------:R-:W-:Y:S01]  /*8850*/  ISETP.GT.AND P0, PT, R5, 0x11, PT ;  /* 0x000000110500780c */ /* 0x000fe20003f04270 */
[----:B------:R-:W-:Y:S01]  /*8860*/  IMAD.X R23, R18, 0x1, R23, P4 ;  /* 0x0000000112177824 */ /* 0x000fe200020e0617 */
[----:B------:R-:W-:Y:S01]  /*8870*/  IADD3 R28, P6, R6, R24, RZ ;  /* 0x00000018061c7210 */ /* 0x000fe20007fde0ff */
[-C--:B------:R-:W-:Y:S01]  /*8880*/  FMUL R43, R43, R11.reuse ;  /* 0x0000000b2b2b7220 */ /* 0x080fe20000400000 */
[----:B------:R-:W-:Y:S01]  /*8890*/  ISETP.GT.AND P4, PT, R164, RZ, P0 ;  /* 0x000000ffa400720c */ /* 0x000fe20000784270 */
[-C--:B------:R-:W-:Y:S01]  /*88a0*/  FMUL R45, R45, R11.reuse ;  /* 0x0000000b2d2d7220 */ /* 0x080fe20000400000 */
[----:B------:R2:W-:Y:S01]  /*88b0*/  @P1 STG.E desc[UR16][R22.64], R153 ;  /* 0x0000009916001986 */ /* 0x0005e2000c101910 */
[----:B------:R-:W-:Y:S01]  /*88c0*/  IMAD.X R29, R4, 0x1, R25, P6 ;  /* 0x00000001041d7824 */ /* 0x000fe200030e0619 */
[----:B------:R-:W-:Y:S01]  /*88d0*/  ISETP.GT.AND P1, PT, R164, 0x8, P2 ;  /* 0x00000008a400780c */ /* 0x000fe20001724270 */
[-C--:B0-----:R-:W-:Y:S01]  /*88e0*/  FMUL R155, R34, R11.reuse ;  /* 0x0000000b229b7220 */ /* 0x081fe20000400000 */
[----:B------:R-:W-:Y:S01]  /*88f0*/  IADD3 R30, P2, R6, R26, RZ ;  /* 0x0000001a061e7210 */ /* 0x000fe20007f5e0ff */
[-C--:B------:R-:W-:Y:S01]  /*8900*/  FMUL R47, R47, R11.reuse ;  /* 0x0000000b2f2f7220 */ /* 0x080fe20000400000 */
[----:B------:R-:W-:Y:S01]  /*8910*/  @P5 STG.E desc[UR16][R28.64], R159 ;  /* 0x0000009f1c005986 */ /* 0x000fe2000c101910 */
[----:B-1----:R-:W-:Y:S01]  /*8920*/  IADD3 R20, P5, R19, R24, RZ ;  /* 0x0000001813147210 */ /* 0x002fe20007fbe0ff */
[-C--:B------:R-:W-:Y:S01]  /*8930*/  FMUL R49, R49, R11.reuse ;  /* 0x0000000b31317220 */ /* 0x080fe20000400000 */
[----:B------:R-:W-:Y:S01]  /*8940*/  IMAD.X R31, R4, 0x1, R27, P2 ;  /* 0x00000001041f7824 */ /* 0x000fe200010e061b */
[----:B------:R-:W-:Y:S01]  /*8950*/  ISETP.GT.AND P0, PT, R164, 0x8, P0 ;  /* 0x00000008a400780c */ /* 0x000fe20000704270 */
[-C--:B------:R-:W-:Y:S01]  /*8960*/  FMUL R51, R51, R11.reuse ;  /* 0x0000000b33337220 */ /* 0x080fe20000400000 */
[----:B------:R-:W-:Y:S01]  /*8970*/  ISETP.GT.AND P2, PT, R5, 0x18, PT ;  /* 0x000000180500780c */ /* 0x000fe20003f44270 */
[----:B------:R-:W-:Y:S01]  /*8980*/  IMAD.X R21, R18, 0x1, R25, P5 ;  /* 0x0000000112157824 */ /* 0x000fe200028e0619 */
[----:B------:R0:W-:Y:S01]  /*8990*/  @P4 STG.E desc[UR16][R30.64], R33 ;  /* 0x000000211e004986 */ /* 0x0001e2000c101910 */
[----:B--2---:R-:W-:Y:S01]  /*89a0*/  IADD3 R22, P4, R19, R26, RZ ;  /* 0x0000001a13167210 */ /* 0x004fe20007f9e0ff */
[-C--:B------:R-:W-:Y:S01]  /*89b0*/  FMUL R153, R36, R11.reuse ;  /* 0x0000000b24997220 */ /* 0x080fe20000400000 */
        /* <DEDUP_REMOVED lines=22> */
[----:B------:R-:W-:Y:S01]  /*8b20*/  @P4 STG.E desc[UR16][R26.64], R37 ;  /* 0x000000251a004986 */ /* 0x000fe2000c101910 */
        /* <DEDUP_REMOVED lines=13> */
[-C--:B------:R-:W-:Y:S01]  /*8c00*/  FMUL R67, R67, R11.reuse ;  /* 0x0000000b43437220 */ /* 0x080fe20000400000 */
[----:B------:R-:W-:Y:S01]  /*8c10*/  IADD3 R30, P2, R6, R26, RZ ;  /* 0x0000001a061e7210 */ /* 0x000fe20007f5e0ff */
[-C--:B0-----:R-:W-:Y:S01]  /*8c20*/  FMUL R33, R42, R11.reuse ;  /* 0x0000000b2a217220 */ /* 0x081fe20000400000 */
[----:B------:R0:W-:Y:S01]  /*8c30*/  @P5 STG.E desc[UR16][R28.64], R35 ;  /* 0x000000231c005986 */ /* 0x0001e2000c101910 */
[----:B------:R-:W-:Y:S01]  /*8c40*/  IADD3 R20, P5, R19, R24, RZ ;  /* 0x0000001813147210 */ /* 0x000fe20007fbe0ff */
[-C--:B------:R-:W-:Y:S01]  /*8c50*/  FMUL R69, R69, R11.reuse ;  /* 0x0000000b45457220 */ /* 0x080fe20000400000 */
[----:B------:R-:W-:Y:S01]  /*8c60*/  IMAD.X R31, R4, 0x1, R27, P2 ;  /* 0x00000001041f7824 */ /* 0x000fe200010e061b */
[----:B------:R-:W-:Y:S01]  /*8c70*/  ISETP.GT.AND P0, PT, R164, 0x8, P0 ;  /* 0x00000008a400780c */ /* 0x000fe20000704270 */
[-C--:B------:R-:W-:Y:S01]  /*8c80*/  FMUL R71, R71, R11.reuse ;  /* 0x0000000b47477220 */ /* 0x080fe20000400000 */
[----:B------:R-:W-:Y:S01]  /*8c90*/  ISETP.GT.AND P2, PT, R5, 0x28, PT ;  /* 0x000000280500780c */ /* 0x000fe20003f44270 */
[----:B------:R-:W-:Y:S01]  /*8ca0*/  IMAD.X R21, R18, 0x1, R25, P5 ;  /* 0x0000000112157824 */ /* 0x000fe200028e0619 */
[----:B------:R-:W-:Y:S01]  /*8cb0*/  @P4 STG.E desc[UR16][R30.64], R41 ;  /* 0x000000291e004986 */ /* 0x000fe2000c101910 */
[----:B-1----:R-:W-:Y:S01]  /*8cc0*/  IADD3 R22, P4, R19, R26, RZ ;  /* 0x0000001a13167210 */ /* 0x002fe20007f9e0ff */
[-C--:B------:R-:W-:Y:S01]  /*8cd0*/  FMUL R73, R73, R11.reuse ;  /* 0x0000000b49497220 */ /* 0x080fe20000400000 */
[----:B------:R-:W-:Y:S01]  /*8ce0*/  ISETP.GT.AND P5, PT, R164, RZ, P2 ;  /* 0x000000ffa400720c */ /* 0x000fe200017a4270 */
[----:B------:R1:W-:Y:S01]  /*8cf0*/  @P1 STG.E desc[UR16][R20.64], R33 ;  /* 0x0000002114001986 */ /* 0x0003e2000c101910 */
[----:B------:R-:W-:Y:S01]  /*8d00*/  ISETP.GT.AND P1, PT, R5, 0x29, PT ;  /* 0x000000290500780c */ /* 0x000fe20003f24270 */
[----:B------:R-:W-:Y:S01]  /*8d10*/  IMAD.X R23, R18, 0x1, R27, P4 ;  /* 0x0000000112177824 */ /* 0x000fe200020e061b */
[----:B------:R-:W-:Y:S01]  /*8d20*/  IADD3 R24, P6, R6, R28, RZ ;  /* 0x0000001c06187210 */ /* 0x000fe20007fde0ff */
[-C--:B0-----:R-:W-:Y:S01]  /*8d30*/  FMUL R35, R44, R11.reuse ;  /* 0x0000000b2c237220 */ /* 0x081fe20000400000 */
[----:B------:R-:W-:Y:S01]  /*8d40*/  ISETP.GT.AND P4, PT, R164, RZ, P1 ;  /* 0x000000ffa400720c */ /* 0x000fe20000f84270 */
[-C--:B------:R-:W-:Y:S01]  /*8d50*/  FMUL R75, R75, R11.reuse ;  /* 0x0000000b4b4b7220 */ /* 0x080fe20000400000 */
[----:B------:R0:W-:Y:S01]  /*8d60*/  @P0 STG.E desc[UR16][R22.64], R43 ;  /* 0x0000002b16000986 */ /* 0x0001e2000c101910 */
[----:B------:R-:W-:Y:S01]  /*8d70*/  IMAD.X R25, R4, 0x1, R29, P6 ;  /* 0x0000000104197824 */ /* 0x000fe200030e061d */
[----:B------:R-:W-:Y:S01]  /*8d80*/  ISETP.GT.AND P0, PT, R164, 0x8, P2 ;  /* 0x00000008a400780c */ /* 0x000fe20001704270 */
[-C--:B------:R-:W-:Y:S01]  /*8d90*/  FMUL R77, R77, R11.reuse ;  /* 0x0000000b4d4d7220 */ /* 0x080fe20000400000 */
[----:B------:R-:W-:Y:S01]  /*8da0*/  IADD3 R26, P2, R6, R30, RZ ;  /* 0x0000001e061a7210 */ /* 0x000fe20007f5e0ff */
[-C--:B-1----:R-:W-:Y:S01]  /*8db0*/  FMUL R33, R46, R11.reuse ;  /* 0x0000000b2e217220 */ /* 0x082fe20000400000 */
        /* <DEDUP_REMOVED lines=9> */
[----:B0-----:R-:W-:Y:S01]  /*8e50*/  IADD3 R22, P4, R19, R30, RZ ;  /* 0x0000001e13167210 */ /* 0x001fe20007f9e0ff */
[-C--:B------:R-:W-:Y:S01]  /*8e60*/  FMUL R83, R83, R11.reuse ;  /* 0x0000000b53537220 */ /* 0x080fe20000400000 */
[----:B------:R-:W-:Y:S01]  /*8e70*/  ISETP.GT.AND P5, PT, R164, RZ, P2 ;  /* 0x000000ffa400720c */ /* 0x000fe200017a4270 */
[----:B------:R0:W-:Y:S01]  /*8e80*/  @P0 STG.E desc[UR16][R20.64], R33 ;  /* 0x0000002114000986 */ /* 0x0001e2000c101910 */
[----:B------:R-:W-:Y:S01]  /*8e90*/  ISETP.GT.AND P0, PT, R5, 0x31, PT ;  /* 0x000000310500780c */ /* 0x000fe20003f04270 */
[----:B------:R-:W-:Y:S01]  /*8ea0*/  IMAD.X R23, R18, 0x1, R31, P4 ;  /* 0x0000000112177824 */ /* 0x000fe200020e061f */
[----:B------:R-:W-:Y:S01]  /*8eb0*/  IADD3 R28, P6, R6, R24, RZ ;  /* 0x00000018061c7210 */ /* 0x000fe20007fde0ff */
[-C--:B-1----:R-:W-:Y:S01]  /*8ec0*/  FMUL R35, R48, R11.reuse ;  /* 0x0000000b30237220 */ /* 0x082fe20000400000 */
        /* <DEDUP_REMOVED lines=112> */
[----:B------:R-:W-:Y:S01]  /*95d0*/  ISETP.GT.AND P2, PT, R5, 0x58, PT ;  /* 0x000000580500780c */ /* 0x000fe20003f44270 */
[-C--:B------:R-:W-:Y:S01]  /*95e0*/  FMUL R131, R131, R11.reuse ;  /* 0x0000000b83837220 */ /* 0x080fe20000400000 */
[----:B------:R-:W-:Y:S01]  /*95f0*/  ISETP.GT.AND P0, PT, R164, 0x8, P0 ;  /* 0x00000008a400780c */ /* 0x000fe20000704270 */
[----:B------:R-:W-:Y:S01]  /*9600*/  IMAD.X R21, R18, 0x1, R25, P5 ;  /* 0x0000000112157824 */ /* 0x000fe200028e0619 */
[----:B------:R-:W-:Y:S01]  /*9610*/  @P4 STG.E desc[UR16][R30.64], R65 ;  /* 0x000000411e004986 */ /* 0x000fe2000c101910 */
[----:B------:R-:W-:Y:S01]  /*9620*/  ISETP.GT.AND P5, PT, R164, RZ, P2 ;  /* 0x000000ffa400720c */ /* 0x000fe200017a4270 */
[-C--:B------:R-:W-:Y:S01]  /*9630*/  FMUL R133, R133, R11.reuse ;  /* 0x0000000b85857220 */ /* 0x080fe20000400000 */
[----:B-1----:R-:W-:Y:S01]  /*9640*/  IADD3 R22, P4, R19, R26, RZ ;  /* 0x0000001a13167210 */ /* 0x002fe20007f9e0ff */
[----:B------:R1:W-:Y:S01]  /*9650*/  @P1 STG.E desc[UR16][R20.64], R33 ;  /* 0x0000002114001986 */ /* 0x0003e2000c101910 */
[----:B------:R-:W-:Y:S01]  /*9660*/  IADD3 R24, P6, R6, R28, RZ ;  /* 0x0000001c06187210 */ /* 0x000fe20007fde0ff */
[-C--:B0-----:R-:W-:Y:S01]  /*9670*/  FMUL R35, R68, R11.reuse ;  /* 0x0000000b44237220 */ /* 0x081fe20000400000 */
[----:B------:R-:W-:Y:S01]  /*9680*/  ISETP.GT.AND P1, PT, R5, 0x59, PT ;  /* 0x000000590500780c */ /* 0x000fe20003f24270 */
[----:B------:R-:W-:Y:S01]  /*9690*/  IMAD.X R23, R18, 0x1, R27, P4 ;  /* 0x0000000112177824 */ /* 0x000fe200020e061b */
[----:B------:R-:W-:Y:S01]  /*96a0*/  ISETP.GT.AND P2, PT, R164, 0x8, P2 ;  /* 0x00000008a400780c */ /* 0x000fe20001744270 */
[----:B------:R-:W-:Y:S01]  /*96b0*/  IMAD.X R25, R4, 0x1, R29, P6 ;  /* 0x0000000104197824 */ /* 0x000fe200030e061d */
[----:B------:R-:W-:Y:S01]  /*96c0*/  ISETP.GT.AND P4, PT, R164, RZ, P1 ;  /* 0x000000ffa400720c */ /* 0x000fe20000f84270 */
[-C--:B------:R-:W-:Y:S01]  /*96d0*/  FMUL R135, R135, R11.reuse ;  /* 0x0000000b87877220 */ /* 0x080fe20000400000 */
[----:B------:R0:W-:Y:S01]  /*96e0*/  @P0 STG.E desc[UR16][R22.64], R67 ;  /* 0x0000004316000986 */ /* 0x0001e2000c101910 */
[----:B------:R-:W-:Y:S01]  /*96f0*/  IADD3 R26, P0, R6, R30, RZ ;  /* 0x0000001e061a7210 */ /* 0x000fe20007f1e0ff */
[-C--:B------:R-:W-:Y:S01]  /*9700*/  FMUL R137, R137, R11.reuse ;  /* 0x0000000b89897220 */ /* 0x080fe20000400000 */
[----:B------:R-:W-:Y:S01]  /*9710*/  ISETP.GT.AND P1, PT, R164, 0x8, P1 ;  /* 0x00000008a400780c */ /* 0x000fe20000f24270 */
[----:B------:R2:W-:Y:S01]  /*9720*/  @P5 STG.E desc[UR16][R24.64], R35 ;  /* 0x0000002318005986 */ /* 0x0005e2000c101910 */
[----:B-1----:R-:W-:Y:S01]  /*9730*/  IADD3 R20, P5, R19, R28, RZ ;  /* 0x0000001c13147210 */ /* 0x002fe20007fbe0ff */
[----:B------:R-:W-:Y:S01]  /*9740*/  IMAD.X R27, R4, 0x1, R31, P0 ;  /* 0x00000001041b7824 */ /* 0x000fe200000e061f */
[----:B------:R-:W-:Y:S01]  /*9750*/  ISETP.GT.AND P0, PT, R5, 0x60, PT ;  /* 0x000000600500780c */ /* 0x000fe20003f04270 */
[-C--:B------:R-:W-:Y:S01]  /*9760*/  FMUL R33, R70, R11.reuse ;  /* 0x0000000b46217220 */ /* 0x080fe20000400000 */
[----:B------:R-:W-:Y:S01]  /*9770*/  IADD3 R28, P6, R6, R24, RZ ;  /* 0x00000018061c7210 */ /* 0x000fe20007fde0ff */
[----:B------:R-:W-:Y:S01]  /*9780*/  IMAD.X R21, R18, 0x1, R29, P5 ;  /* 0x0000000112157824 */ /* 0x000fe200028e061d */
[----:B------:R-:W-:Y:S01]  /*9790*/  @P4 STG.E desc[UR16][R26.64], R69 ;  /* 0x000000451a004986 */ /* 0x000fe2000c101910 */
[----:B0-----:R-:W-:Y:S01]  /*97a0*/  IADD3 R22, P5, R19, R30, RZ ;  /* 0x0000001e13167210 */ /* 0x001fe20007fbe0ff */
[----:B------:R-:W-:Y:S01]  /*97b0*/  FMUL R139, R139, R11 ;  /* 0x0000000b8b8b7220 */ /* 0x000fe20000400000 */
[----:B------:R-:W-:Y:S01]  /*97c0*/  ISETP.GT.AND P4, PT, R164, RZ, P0 ;  /* 0x000000ffa400720c */ /* 0x000fe20000784270 */
[----:B------:R0:W-:Y:S01]  /*97d0*/  @P2 STG.E desc[UR16][R20.64], R33 ;  /* 0x0000002114002986 */ /* 0x0001e2000c101910 */
[----:B------:R-:W-:Y:S01]  /*97e0*/  ISETP.GT.AND P2, PT, R5, 0x61, PT ;  /* 0x000000610500780c */ /* 0x000fe20003f44270 */
[----:B------:R-:W-:-:S02]  /*97f0*/  IMAD.X R23, R18, 0x1, R31, P5 ;  /* 0x0000000112177824 */ /* 0x000fc400028e061f */
[-C--:B--2---:R-:W-:Y:S01]  /*9800*/  FMUL R35, R72, R11.reuse ;  /* 0x0000000b48237220 */ /* 0x084fe20000400000 */
[----:B------:R-:W-:Y:S01]  /*9810*/  IMAD.X R29, R4, 0x1, R25, P6 ;  /* 0x00000001041d7824 */ /* 0x000fe200030e0619 */
[----:B------:R-:W-:Y:S01]  /*9820*/  ISETP.GT.AND P5, PT, R164, RZ, P2 ;  /* 0x000000ffa400720c */ /* 0x000fe200017a4270 */
[-C--:B------:R-:W-:Y:S01]  /*9830*/  FMUL R141, R141, R11.reuse ;  /* 0x0000000b8d8d7220 */ /* 0x080fe20000400000 */
[----:B------:R1:W-:Y:S01]  /*9840*/  @P1 STG.E desc[UR16][R22.64], R71 ;  /* 0x0000004716001986 */ /* 0x0003e2000c101910 */
[----:B------:R-:W-:Y:S01]  /*9850*/  IADD3 R30, P1, R6, R26, RZ ;  /* 0x0000001a061e7210 */ /* 0x000fe20007f3e0ff */
[-C--:B------:R-:W-:Y:S01]  /*9860*/  FMUL R143, R143, R11.reuse ;  /* 0x0000000b8f8f7220 */ /* 0x080fe20000400000 */
[----:B------:R-:W-:Y:S01]  /*9870*/  ISETP.GT.AND P0, PT, R164, 0x8, P0 ;  /* 0x00000008a400780c */ /* 0x000fe20000704270 */
[-C--:B------:R-:W-:Y:S01]  /*9880*/  FMUL R145, R145, R11.reuse ;  /* 0x0000000b91917220 */ /* 0x080fe20000400000 */
[----:B------:R2:W-:Y:S01]  /*9890*/  @P4 STG.E desc[UR16][R28.64], R35 ;  /* 0x000000231c004986 */ /* 0x0005e2000c101910 */
[----:B0-----:R-:W-:Y:S01]  /*98a0*/  IADD3 R20, P4, R19, R24, RZ ;  /* 0x0000001813147210 */ /* 0x001fe20007f9e0ff */
[----:B------:R-:W-:Y:S01]  /*98b0*/  IMAD.X R31, R4, 0x1, R27, P1 ;  /* 0x00000001041f7824 */ /* 0x000fe200008e061b */
[----:B------:R-:W-:Y:S01]  /*98c0*/  ISETP.GT.AND P1, PT, R5, 0x68, PT ;  /* 0x000000680500780c */ /* 0x000fe20003f24270 */
[-C--:B------:R-:W-:Y:S01]  /*98d0*/  FMUL R33, R74, R11.reuse ;  /* 0x0000000b4a217220 */ /* 0x080fe20000400000 */
[----:B------:R-:W-:Y:S01]  /*98e0*/  ISETP.GT.AND P2, PT, R164, 0x8, P2 ;  /* 0x00000008a400780c */ /* 0x000fe20001744270 */
        /* <DEDUP_REMOVED lines=9> */
[-C--:B--2---:R-:W-:Y:S01]  /*9980*/  FMUL R35, R76, R11.reuse ;  /* 0x0000000b4c237220 */ /* 0x084fe20000400000 */
[----:B------:R-:W-:Y:S01]  /*9990*/  ISETP.GT.AND P5, PT, R164, RZ, P0 ;  /* 0x000000ffa400720c */ /* 0x000fe200007a4270 */
[-C--:B------:R-:W-:Y:S01]  /*99a0*/  FMUL R149, R149, R11.reuse ;  /* 0x0000000b95957220 */ /* 0x080fe20000400000 */
[----:B------:R1:W-:Y:S01]  /*99b0*/  @P2 STG.E desc[UR16][R22.64], R75 ;  /* 0x0000004b16002986 */ /* 0x0003e2000c101910 */
[----:B------:R-:W-:Y:S01]  /*99c0*/  IMAD.X R25, R4, 0x1, R29, P6 ;  /* 0x0000000104197824 */ /* 0x000fe200030e061d */
[----:B------:R-:W-:Y:S01]  /*99d0*/  IADD3 R26, P2, R6, R30, RZ ;  /* 0x0000001e061a7210 */ /* 0x000fe20007f5e0ff */
[-C--:B------:R-:W-:Y:S01]  /*99e0*/  FMUL R151, R151, R11.reuse ;  /* 0x0000000b97977220 */ /* 0x080fe20000400000 */
[----:B------:R-:W-:Y:S01]  /*99f0*/  ISETP.GT.AND P1, PT, R164, 0x8, P1 ;  /* 0x00000008a400780c */ /* 0x000fe20000f24270 */
[----:B0-----:R-:W-:Y:S01]  /*9a00*/  FMUL R33, R78, R11 ;  /* 0x0000000b4e217220 */ /* 0x001fe20000400000 */
[----:B------:R0:W-:Y:S01]  /*9a10*/  @P4 STG.E desc[UR16][R24.64], R35 ;  /* 0x0000002318004986 */ /* 0x0001e2000c101910 */
[----:B------:R-:W-:Y:S01]  /*9a20*/  IADD3 R20, P4, R19, R28, RZ ;  /* 0x0000001c13147210 */ /* 0x000fe20007f9e0ff */
[----:B------:R-:W-:Y:S01]  /*9a30*/  IMAD.X R27, R4, 0x1, R31, P2 ;  /* 0x00000001041b7824 */ /* 0x000fe200010e061f */
[----:B------:R-:W-:-:S02]  /*9a40*/  ISETP.GT.AND P2, PT, R5, 0x70, PT ;  /* 0x000000700500780c */ /* 0x000fc40003f44270 */
[----:B------:R-:W-:Y:S01]  /*9a50*/  ISETP.GT.AND P0, PT, R164, 0x8, P0 ;  /* 0x00000008a400780c */ /* 0x000fe20000704270 */
[----:B------:R-:W-:Y:S01]  /*9a60*/  IMAD.X R21, R18, 0x1, R29, P4 ;  /* 0x0000000112157824 */ /* 0x000fe200020e061d */
[----:B------:R-:W-:Y:S01]  /*9a70*/  @P5 STG.E desc[UR16][R26.64], R77 ;  /* 0x0000004d1a005986 */ /* 0x000fe2000c101910 */
[----:B-1----:R-:W-:Y:S02]  /*9a80*/  IADD3 R22, P5, R19, R30, RZ ;  /* 0x0000001e13167210 */ /* 0x002fe40007fbe0ff */
[----:B------:R-:W-:Y:S01]  /*9a90*/  ISETP.GT.AND P4, PT, R164, RZ, P2 ;  /* 0x000000ffa400720c */ /* 0x000fe20001784270 */
[----:B------:R1:W-:Y:S01]  /*9aa0*/  @P1 STG.E desc[UR16][R20.64], R33 ;  /* 0x0000002114001986 */ /* 0x0003e2000c101910 */
[----:B------:R-:W-:Y:S01]  /*9ab0*/  ISETP.GT.AND P1, PT, R5, 0x71, PT ;  /* 0x000000710500780c */ /* 0x000fe20003f24270 */
[----:B------:R-:W-:Y:S01]  /*9ac0*/  IMAD.X R23, R18, 0x1, R31, P5 ;  /* 0x0000000112177824 */ /* 0x000fe200028e061f */
[----:B------:R-:W-:Y:S01]  /*9ad0*/  IADD3 R28, P6, R6, R24, RZ ;  /* 0x00000018061c7210 */ /* 0x000fe20007fde0ff */
[----:B0-----:R-:W-:Y:S01]  /*9ae0*/  FMUL R35, R80, R11 ;  /* 0x0000000b50237220 */ /* 0x001fe20000400000 */
[----:B------:R-:W-:-:S02]  /*9af0*/  ISETP.GT.AND P5, PT, R164, RZ, P1 ;  /* 0x000000ffa400720c */ /* 0x000fc40000fa4270 */
[----:B------:R0:W-:Y:S01]  /*9b00*/  @P0 STG.E desc[UR16][R22.64], R79 ;  /* 0x0000004f16000986 */ /* 0x0001e2000c101910 */
[----:B------:R-:W-:Y:S01]  /*9b10*/  IMAD.X R29, R4, 0x1, R25, P6 ;  /* 0x00000001041d7824 */ /* 0x000fe200030e0619 */
[----:B------:R-:W-:Y:S02]  /*9b20*/  IADD3 R30, P0, R6, R26, RZ ;  /* 0x0000001a061e7210 */ /* 0x000fe40007f1e0ff */
[----:B------:R-:W-:Y:S01]  /*9b30*/  ISETP.GT.AND P2, PT, R164, 0x8, P2 ;  /* 0x00000008a400780c */ /* 0x000fe20001744270 */
[----:B-1----:R-:W-:Y:S01]  /*9b40*/  FMUL R33, R82, R11 ;  /* 0x0000000b52217220 */ /* 0x002fe20000400000 */
[----:B------:R1:W-:Y:S01]  /*9b50*/  @P4 STG.E desc[UR16][R28.64], R35 ;  /* 0x000000231c004986 */ /* 0x0003e2000c101910 */
[----:B------:R-:W-:Y:S01]  /*9b60*/  IADD3 R20, P4, R19, R24, RZ ;  /* 0x0000001813147210 */ /* 0x000fe20007f9e0ff */
[----:B------:R-:W-:Y:S01]  /*9b70*/  IMAD.X R31, R4, 0x1, R27, P0 ;  /* 0x00000001041f7824 */ /* 0x000fe200000e061b */
[----:B------:R-:W-:Y:S02]  /*9b80*/  ISETP.GT.AND P0, PT, R5, 0x78, PT ;  /* 0x000000780500780c */ /* 0x000fe40003f04270 */
[----:B------:R-:W-:Y:S01]  /*9b90*/  ISETP.GT.AND P1, PT, R164, 0x8, P1 ;  /* 0x00000008a400780c */ /* 0x000fe20000f24270 */
[----:B------:R-:W-:Y:S01]  /*9ba0*/  IMAD.X R21, R18, 0x1, R25, P4 ;  /* 0x0000000112157824 */ /* 0x000fe200020e0619 */
[----:B------:R-:W-:Y:S01]  /*9bb0*/  @P5 STG.E desc[UR16][R30.64], R81 ;  /* 0x000000511e005986 */ /* 0x000fe2000c101910 */
[----:B0-----:R-:W-:-:S02]  /*9bc0*/  IADD3 R22, P5, R19, R26, RZ ;  /* 0x0000001a13167210 */ /* 0x001fc40007fbe0ff */
[----:B------:R-:W-:Y:S01]  /*9bd0*/  ISETP.GT.AND P4, PT, R164, RZ, P0 ;  /* 0x000000ffa400720c */ /* 0x000fe20000784270 */
[----:B------:R0:W-:Y:S01]  /*9be0*/  @P2 STG.E desc[UR16][R20.64], R33 ;  /* 0x0000002114002986 */ /* 0x0001e2000c101910 */
[----:B------:R-:W-:Y:S01]  /*9bf0*/  ISETP.GT.AND P2, PT, R5, 0x79, PT ;  /* 0x000000790500780c */ /* 0x000fe20003f44270 */
[----:B------:R-:W-:Y:S01]  /*9c00*/  IMAD.X R23, R18, 0x1, R27, P5 ;  /* 0x0000000112177824 */ /* 0x000fe200028e061b */
[----:B------:R-:W-:Y:S01]  /*9c10*/  IADD3 R24, P6, R6, R28, RZ ;  /* 0x0000001c06187210 */ /* 0x000fe20007fde0ff */
[----:B-1----:R-:W-:Y:S01]  /*9c20*/  FMUL R35, R84, R11 ;  /* 0x0000000b54237220 */ /* 0x002fe20000400000 */
[----:B------:R-:W-:Y:S02]  /*9c30*/  ISETP.GT.AND P5, PT, R164, RZ, P2 ;  /* 0x000000ffa400720c */ /* 0x000fe400017a4270 */
[----:B------:R1:W-:Y:S01]  /*9c40*/  @P1 STG.E desc[UR16][R22.64], R83 ;  /* 0x0000005316001986 */ /* 0x0003e2000c101910 */
[----:B------:R-:W-:Y:S01]  /*9c50*/  IMAD.X R25, R4, 0x1, R29, P6 ;  /* 0x0000000104197824 */ /* 0x000fe200030e061d */
[----:B------:R-:W-:-:S02]  /*9c60*/  IADD3 R26, P1, R6, R30, RZ ;  /* 0x0000001e061a7210 */ /* 0x000fc40007f3e0ff */
[----:B------:R-:W-:Y:S01]  /*9c70*/  ISETP.GT.AND P0, PT, R164, 0x8, P0 ;  /* 0x00000008a400780c */ /* 0x000fe20000704270 */
[----:B0-----:R-:W-:Y:S01]  /*9c80*/  FMUL R33, R86, R11 ;  /* 0x0000000b56217220 */ /* 0x001fe20000400000 */
[----:B------:R0:W-:Y:S01]  /*9c90*/  @P4 STG.E desc[UR16][R24.64], R35 ;  /* 0x0000002318004986 */ /* 0x0001e2000c101910 */
[----:B------:R-:W-:Y:S01]  /*9ca0*/  IADD3 R20, P4, R19, R28, RZ ;  /* 0x0000001c13147210 */ /* 0x000fe20007f9e0ff */
[----:B------:R-:W-:Y:S01]  /*9cb0*/  IMAD.X R27, R4, 0x1, R31, P1 ;  /* 0x00000001041b7824 */ /* 0x000fe200008e061f */
[----:B------:R-:W-:Y:S02]  /*9cc0*/  ISETP.GT.AND P1, PT, R5, 0x80, PT ;  /* 0x000000800500780c */ /* 0x000fe40003f24270 */
[----:B------:R-:W-:Y:S01]  /*9cd0*/  ISETP.GT.AND P2, PT, R164, 0x8, P2 ;  /* 0x00000008a400780c */ /* 0x000fe20001744270 */
[----:B------:R-:W-:Y:S01]  /*9ce0*/  IMAD.X R21, R18, 0x1, R29, P4 ;  /* 0x0000000112157824 */ /* 0x000fe200020e061d */
[----:B------:R-:W-:Y:S01]  /*9cf0*/  @P5 STG.E desc[UR16][R26.64], R85 ;  /* 0x000000551a005986 */ /* 0x000fe2000c101910 */
[----:B-1----:R-:W-:-:S02]  /*9d00*/  IADD3 R22, P5, R19, R30, RZ ;  /* 0x0000001e13167210 */ /* 0x002fc40007fbe0ff */
[----:B------:R-:W-:Y:S01]  /*9d10*/  ISETP.GT.AND P4, PT, R164, RZ, P1 ;  /* 0x000000ffa400720c */ /* 0x000fe20000f84270 */
[----:B------:R1:W-:Y:S01]  /*9d20*/  @P0 STG.E desc[UR16][R20.64], R33 ;  /* 0x0000002114000986 */ /* 0x0003e2000c101910 */
[----:B------:R-:W-:Y:S01]  /*9d30*/  ISETP.GT.AND P0, PT, R5, 0x81, PT ;  /* 0x000000810500780c */ /* 0x000fe20003f04270 */
[----:B------:R-:W-:Y:S01]  /*9d40*/  IMAD.X R23, R18, 0x1, R31, P5 ;  /* 0x0000000112177824 */ /* 0x000fe200028e061f */
[----:B------:R-:W-:Y:S01]  /*9d50*/  IADD3 R28, P6, R6, R24, RZ ;  /* 0x00000018061c7210 */ /* 0x000fe20007fde0ff */
[----:B0-----:R-:W-:Y:S01]  /*9d60*/  FMUL R35, R88, R11 ;  /* 0x0000000b58237220 */ /* 0x001fe20000400000 */
[----:B------:R-:W-:Y:S02]  /*9d70*/  ISETP.GT.AND P5, PT, R164, RZ, P0 ;  /* 0x000000ffa400720c */ /* 0x000fe400007a4270 */
[----:B------:R0:W-:Y:S01]  /*9d80*/  @P2 STG.E desc[UR16][R22.64], R87 ;  /* 0x0000005716002986 */ /* 0x0001e2000c101910 */
[----:B------:R-:W-:Y:S01]  /*9d90*/  IMAD.X R29, R4, 0x1, R25, P6 ;  /* 0x00000001041d7824 */ /* 0x000fe200030e0619 */
[----:B------:R-:W-:-:S02]  /*9da0*/  IADD3 R30, P2, R6, R26, RZ ;  /* 0x0000001a061e7210 */ /* 0x000fc40007f5e0ff */
        /* <DEDUP_REMOVED lines=249> */
[----:B------:R-:W-:-:S02]  /*ad40*/  ISETP.GT.AND P4, PT, R164, RZ, P2 ;  /* 0x000000ffa400720c */ /* 0x000fc40001784270 */
[----:B0-----:R-:W-:Y:S01]  /*ad50*/  IADD3 R22, P5, R19, R26, RZ ;  /* 0x0000001a13167210 */ /* 0x001fe20007fbe0ff */
[----:B------:R0:W-:Y:S01]  /*ad60*/  @P1 STG.E desc[UR16][R20.64], R33 ;  /* 0x0000002114001986 */ /* 0x0001e2000c101910 */
[----:B------:R-:W-:Y:S01]  /*ad70*/  IADD3 R24, P6, R6, R28, RZ ;  /* 0x0000001c06187210 */ /* 0x000fe20007fde0ff */
[-C--:B-1----:R-:W-:Y:S01]  /*ad80*/  FMUL R35, R140, R11.reuse ;  /* 0x0000000b8c237220 */ /* 0x082fe20000400000 */
[----:B------:R-:W-:Y:S01]  /*ad90*/  ISETP.GT.AND P1, PT, R5, 0xe9, PT ;  /* 0x000000e90500780c */ /* 0x000fe20003f24270 */
[----:B------:R-:W-:Y:S01]  /*ada0*/  IMAD.X R23, R18, 0x1, R27, P5 ;  /* 0x0000000112177824 */ /* 0x000fe200028e061b */
[----:B------:R-:W-:Y:S01]  /*adb0*/  ISETP.GT.AND P2, PT, R164, 0x8, P2 ;  /* 0x00000008a400780c */ /* 0x000fe20001744270 */
[----:B------:R-:W-:Y:S01]  /*adc0*/  IMAD.X R25, R4, 0x1, R29, P6 ;  /* 0x0000000104197824 */ /* 0x000fe200030e061d */
[----:B------:R-:W-:Y:S02]  /*add0*/  ISETP.GT.AND P5, PT, R164, RZ, P1 ;  /* 0x000000ffa400720c */ /* 0x000fe40000fa4270 */
[----:B------:R1:W-:Y:S01]  /*ade0*/  @P0 STG.E desc[UR16][R22.64], R139 ;  /* 0x0000008b16000986 */ /* 0x0003e2000c101910 */
[----:B------:R-:W-:Y:S01]  /*adf0*/  IADD3 R26, P0, R6, R30, RZ ;  /* 0x0000001e061a7210 */ /* 0x000fe20007f1e0ff */
[----:B0-----:R-:W-:-:S02]  /*ae00*/  FMUL R33, R142, R11 ;  /* 0x0000000b8e217220 */ /* 0x001fc40000400000 */
[----:B------:R0:W-:Y:S01]  /*ae10*/  @P4 STG.E desc[UR16][R24.64], R35 ;  /* 0x0000002318004986 */ /* 0x0001e2000c101910 */
[----:B------:R-:W-:Y:S01]  /*ae20*/  IADD3 R20, P4, R19, R28, RZ ;  /* 0x0000001c13147210 */ /* 0x000fe20007f9e0ff */
[----:B------:R-:W-:Y:S01]  /*ae30*/  IMAD.X R27, R4, 0x1, R31, P0 ;  /* 0x00000001041b7824 */ /* 0x000fe200000e061f */
[----:B------:R-:W-:Y:S02]  /*ae40*/  ISETP.GT.AND P0, PT, R5, 0xf0, PT ;  /* 0x000000f00500780c */ /* 0x000fe40003f04270 */
        /* <DEDUP_REMOVED lines=13> */
[----:B------:R-:W-:Y:S02]  /*af20*/  ISETP.GT.AND P6, PT, R164, 0x8, P0 ;  /* 0x00000008a400780c */ /* 0x000fe400007c4270 */
[----:B------:R-:W-:Y:S01]  /*af30*/  IADD3 R30, P0, R6, R26, RZ ;  /* 0x0000001a061e7210 */ /* 0x000fe20007f1e0ff */
[----:B-1----:R-:W-:Y:S01]  /*af40*/  FMUL R33, R146, R11 ;  /* 0x0000000b92217220 */ /* 0x002fe20000400000 */
[----:B------:R1:W-:Y:S01]  /*af50*/  @P4 STG.E desc[UR16][R28.64], R35 ;  /* 0x000000231c004986 */ /* 0x0003e2000c101910 */
[----:B------:R-:W-:Y:S02]  /*af60*/  IADD3 R20, P1, R19, R24, RZ ;  /* 0x0000001813147210 */ /* 0x000fe40007f3e0ff */
[----:B------:R-:W-:Y:S01]  /*af70*/  IMAD.X R31, R4, 0x1, R27, P0 ;  /* 0x00000001041f7824 */ /* 0x000fe200000e061b */
[----:B------:R-:W-:-:S02]  /*af80*/  ISETP.GT.AND P0, PT, R5, 0xf8, PT ;  /* 0x000000f80500780c */ /* 0x000fc40003f04270 */
[C---:B0-----:R-:W-:Y:S01]  /*af90*/  IADD3 R22, P4, R19.reuse, R26, RZ ;  /* 0x0000001a13167210 */ /* 0x041fe20007f9e0ff */
[----:B------:R-:W-:Y:S01]  /*afa0*/  IMAD.X R21, R18, 0x1, R25, P1 ;  /* 0x0000000112157824 */ /* 0x000fe200008e0619 */
[----:B------:R-:W-:Y:S01]  /*afb0*/  @P5 STG.E desc[UR16][R30.64], R145 ;  /* 0x000000911e005986 */ /* 0x000fe2000c101910 */
[-C--:B------:R-:W-:Y:S02]  /*afc0*/  IADD3 R24, P5, R6, R28.reuse, RZ ;  /* 0x0000001c06187210 */ /* 0x080fe40007fbe0ff */
[----:B------:R-:W-:Y:S01]  /*afd0*/  IMAD.X R23, R18, 0x1, R27, P4 ;  /* 0x0000000112177824 */ /* 0x000fe200020e061b */
[----:B-1----:R-:W-:Y:S01]  /*afe0*/  IADD3 R28, P4, R19, R28, RZ ;  /* 0x0000001c131c7210 */ /* 0x002fe20007f9e0ff */
[----:B------:R0:W-:Y:S01]  /*aff0*/  @P6 STG.E desc[UR16][R20.64], R33 ;  /* 0x0000002114006986 */ /* 0x0001e2000c101910 */
[----:B------:R-:W-:Y:S01]  /*b000*/  ISETP.GT.AND P1, PT, R5, 0xf9, PT ;  /* 0x000000f90500780c */ /* 0x000fe20003f24270 */
[--C-:B------:R-:W-:Y:S01]  /*b010*/  IMAD.X R25, R4, 0x1, R29.reuse, P5 ;  /* 0x0000000104197824 */ /* 0x100fe200028e061d */
[----:B------:R-:W-:Y:S01]  /*b020*/  ISETP.GT.AND P2, PT, R164, 0x8, P2 ;  /* 0x00000008a400780c */ /* 0x000fe20001744270 */
[----:B------:R-:W-:Y:S01]  /*b030*/  IMAD.X R29, R18, 0x1, R29, P4 ;  /* 0x00000001121d7824 */ /* 0x000fe200020e061d */
[----:B------:R-:W-:-:S02]  /*b040*/  ISETP.GT.AND P6, PT, R164, RZ, P0 ;  /* 0x000000ffa400720c */ /* 0x000fc400007c4270 */
[-C--:B------:R-:W-:Y:S02]  /*b050*/  IADD3 R26, P5, R6, R30.reuse, RZ ;  /* 0x0000001e061a7210 */ /* 0x080fe40007fbe0ff */
[C---:B------:R-:W-:Y:S02]  /*b060*/  ISETP.GT.AND P4, PT, R164.reuse, RZ, P1 ;  /* 0x000000ffa400720c */ /* 0x040fe40000f84270 */
[----:B------:R-:W-:Y:S01]  /*b070*/  ISETP.GT.AND P0, PT, R164, 0x8, P0 ;  /* 0x00000008a400780c */ /* 0x000fe20000704270 */
[--C-:B------:R-:W-:Y:S01]  /*b080*/  IMAD.X R27, R4, 0x1, R31.reuse, P5 ;  /* 0x00000001041b7824 */ /* 0x100fe200028e061f */
[----:B------:R-:W-:Y:S01]  /*b090*/  ISETP.GT.AND P1, PT, R164, 0x8, P1 ;  /* 0x00000008a400780c */ /* 0x000fe20000f24270 */
[-C--:B0-----:R-:W-:Y:S01]  /*b0a0*/  FMUL R21, R150, R11.reuse ;  /* 0x0000000b96157220 */ /* 0x081fe20000400000 */
[----:B------:R-:W-:Y:S01]  /*b0b0*/  IADD3 R4, P5, R19, R30, RZ ;  /* 0x0000001e13047210 */ /* 0x000fe20007fbe0ff */
[----:B------:R-:W-:Y:S01]  /*b0c0*/  FMUL R19, R148, R11 ;  /* 0x0000000b94137220 */ /* 0x000fe20000400000 */
[----:B------:R0:W-:Y:S03]  /*b0d0*/  @P2 STG.E desc[UR16][R22.64], R147 ;  /* 0x0000009316002986 */ /* 0x0001e6000c101910 */
[----:B------:R-:W-:Y:S01]  /*b0e0*/  IMAD.X R5, R18, 0x1, R31, P5 ;  /* 0x0000000112057824 */ /* 0x000fe200028e061f */
[----:B------:R0:W-:Y:S04]  /*b0f0*/  @P6 STG.E desc[UR16][R24.64], R19 ;  /* 0x0000001318006986 */ /* 0x0001e8000c101910 */
[----:B------:R0:W-:Y:S04]  /*b100*/  @P4 STG.E desc[UR16][R26.64], R149 ;  /* 0x000000951a004986 */ /* 0x0001e8000c101910 */
[----:B------:R0:W-:Y:S04]  /*b110*/  @P0 STG.E desc[UR16][R28.64], R21 ;  /* 0x000000151c000986 */ /* 0x0001e8000c101910 */
[----:B------:R0:W-:Y:S02]  /*b120*/  @P1 STG.E desc[UR16][R4.64], R151 ;  /* 0x0000009704001986 */ /* 0x0001e4000c101910 */
.L_x_277:
[----:B------:R-:W-:Y:S05]  /*b130*/  BSYNC B0 ;  /* 0x0000000000007941 */ /* 0x000fea0003800000 */
.L_x_25:
[C---:B------:R-:W-:Y:S01]  /*b140*/  LEA R2, P0, R8.reuse, R2, 0x1 ;  /* 0x0000000208027211 */ /* 0x040fe200078008ff */
[----:B------:R-:W-:Y:S01]  /*b150*/  ULDC.64 UR8, c[0x0][0x750] ;  /* 0x0001d40000087ab9 */ /* 0x000fe20000000a00 */
[----:B0---4-:R-:W-:Y:S01]  /*b160*/  IMAD.U32 R4, RZ, RZ, UR13 ;  /* 0x0000000dff047e24 */ /* 0x011fe2000f8e00ff */
[----:B------:R-:W-:Y:S01]  /*b170*/  PRMT R18, RZ, 0x7610, R18 ;  /* 0x00007610ff127816 */ /* 0x000fe20000000012 */
[----:B------:R-:W-:Y:S01]  /*b180*/  IMAD.MOV.U32 R6, RZ, RZ, -0x1 ;  /* 0xffffffffff067424 */ /* 0x000fe200078e00ff */
[----:B------:R-:W-:Y:S01]  /*b190*/  LEA.HI.X R3, R8, R3, R0, 0x1, P0 ;  /* 0x0000000308037211 */ /* 0x000fe200000f0c00 */
[----:B------:R0:W-:Y:S01]  /*b1a0*/  SYNCS.ARRIVE.TRANS64.A1T0 RZ, [R4+UR19], RZ ;  /* 0x000000ff04ff79a7 */ /* 0x0001e20008100013 */
[----:B------:R-:W-:Y:S01]  /*b1b0*/  ISETP.GE.U32.AND P0, PT, R2, UR8, PT ;  /* 0x0000000802007c0c */ /* 0x000fe2000bf06070 */
[----:B------:R-:W-:-:S03]  /*b1c0*/  IMAD.MOV.U32 R5, RZ, RZ, -0x1 ;  /* 0xffffffffff057424 */ /* 0x000fc600078e00ff */
[----:B------:R-:W-:Y:S01]  /*b1d0*/  ISETP.GE.U32.AND.EX P0, PT, R3, UR9, PT, P0 ;  /* 0x0000000903007c0c */ /* 0x000fe2000bf06100 */
[----:B0-----:R-:W-:-:S12]  /*b1e0*/  IMAD.MOV.U32 R4, RZ, RZ, -0x1 ;  /* 0xffffffffff047424 */ /* 0x001fd800078e00ff */
[----:B------:R-:W-:Y:S05]  /*b1f0*/  @P0 BRA `(.L_x_278) ;  /* 0x0000000400600947 */ /* 0x000fea0003800000 */
[----:B------:R-:W0:Y:S01]  /*b200*/  S2R R28, SR_CTAID.X ;  /* 0x00000000001c7919 */ /* 0x000e220000002500 */
[----:B---3--:R-:W3:Y:S01]  /*b210*/  LDC.64 R22, c[0x0][0x728] ;  /* 0x0001ca00ff167b82 */ /* 0x008ee20000000a00 */
[----:B------:R-:W-:Y:S01]  /*b220*/  ULDC UR8, c[0x0][0x150] ;  /* 0x0000540000087ab9 */ /* 0x000fe20000000800 */
[----:B------:R-:W-:Y:S01]  /*b230*/  IMAD.MOV.U32 R20, RZ, RZ, R2 ;  /* 0x000000ffff147224 */ /* 0x000fe200078e0002 */
[----:B------:R-:W4:Y:S01]  /*b240*/  S2R R30, SR_CTAID.Y ;  /* 0x00000000001e7919 */ /* 0x000f220000002600 */
[----:B------:R-:W-:-:S04]  /*b250*/  IMAD.MOV.U32 R21, RZ, RZ, R3 ;  /* 0x000000ffff157224 */ /* 0x000fc800078e0003 */
[----:B------:R-:W1:Y:S08]  /*b260*/  LDC R31, c[0x0][0x144] ;  /* 0x00005100ff1f7b82 */ /* 0x000e700000000800 */
[----:B------:R-:W1:Y:S08]  /*b270*/  LDC R6, c[0x0][0x730] ;  /* 0x0001cc00ff067b82 */ /* 0x000e700000000800 */
[----:B------:R-:W1:Y:S01]  /*b280*/  LDC.64 R26, c[0x0][0x720] ;  /* 0x0001c800ff1a7b82 */ /* 0x000e620000000a00 */
[----:B---3--:R-:W-:-:S04]  /*b290*/  ISETP.NE.U32.AND P0, PT, R22, RZ, PT ;  /* 0x000000ff1600720c */ /* 0x008fc80003f05070 */
[----:B------:R-:W-:Y:S02]  /*b2a0*/  ISETP.NE.AND.EX P0, PT, R23, RZ, PT, P0 ;  /* 0x000000ff1700720c */ /* 0x000fe40003f05300 */
[----:B0-----:R-:W-:-:S05]  /*b2b0*/  I2FP.F32.U32 R4, R28 ;  /* 0x0000001c00047245 */ /* 0x001fca0000201000 */
[----:B------:R-:W-:-:S04]  /*b2c0*/  FMUL R4, R4, UR8 ;  /* 0x0000000804047c20 */ /* 0x000fc80008400000 */
[----:B------:R0:W3:Y:S02]  /*b2d0*/  F2I.U32.TRUNC.NTZ R29, R4 ;  /* 0x00000004001d7305 */ /* 0x0000e4000020f000 */
[----:B----4-:R-:W-:Y:S05]  /*b2e0*/  @!P0 BRA `(.L_x_279) ;  /* 0x0000000000288947 */ /* 0x010fea0003800000 */
[----:B------:R-:W4:Y:S02]  /*b2f0*/  LDC R5, c[0x0][0x734] ;  /* 0x0001cd00ff057b82 */ /* 0x000f240000000800 */
[----:B----4-:R-:W-:-:S05]  /*b300*/  IADD3 R21, P0, R2, R5, RZ ;  /* 0x0000000502157210 */ /* 0x010fca0007f1e0ff */
[----:B------:R-:W-:-:S04]  /*b310*/  IMAD.X R25, RZ, RZ, R3, P0 ;  /* 0x000000ffff197224 */ /* 0x000fc800000e0603 */
[----:B0-----:R-:W-:-:S04]  /*b320*/  IMAD.WIDE.U32 R4, R25, R22, RZ ;  /* 0x0000001619047225 */ /* 0x001fc800078e00ff */
[----:B------:R-:W-:-:S04]  /*b330*/  IMAD.WIDE.U32 R18, P0, R21, R23, R4 ;  /* 0x0000001715127225 */ /* 0x000fc80007800004 */
[----:B------:R-:W-:-:S04]  /*b340*/  IMAD.WIDE.U32 R4, R21, R22, RZ ;  /* 0x0000001615047225 */ /* 0x000fc800078e00ff */
[----:B------:R-:W-:Y:S01]  /*b350*/  IMAD.X R21, RZ, RZ, RZ, P0 ;  /* 0x000000ffff157224 */ /* 0x000fe200000e06ff */
[----:B------:R-:W-:Y:S01]  /*b360*/  IADD3 RZ, P0, R5, R18, RZ ;  /* 0x0000001205ff7210 */ /* 0x000fe20007f1e0ff */
[----:B------:R-:W-:-:S04]  /*b370*/  IMAD.MOV.U32 R20, RZ, RZ, R19 ;  /* 0x000000ffff147224 */ /* 0x000fc800078e0013 */
[----:B------:R-:W-:-:S08]  /*b380*/  IMAD.WIDE.U32.X R20, R25, R23, R20, P0 ;  /* 0x0000001719147225 */ /* 0x000fd000000e0414 */
.L_x_279:
[-CC-:B-1----:R-:W-:Y:S01]  /*b390*/  SHF.R.U64 R24, R20, R6.reuse, R21.reuse ;  /* 0x0000000614187219 */ /* 0x182fe20000001215 */
[----:B--2---:R-:W1:Y:S01]  /*b3a0*/  LDC.64 R34, c[0x0][0x740] ;  /* 0x0001d000ff227b82 */ /* 0x004e620000000a00 */
[----:B0-----:R-:W-:Y:S01]  /*b3b0*/  SHF.R.U32.HI R4, RZ, R6, R21 ;  /* 0x00000006ff047219 */ /* 0x001fe20000011615 */
[----:B---3--:R-:W-:Y:S01]  /*b3c0*/  IMAD.MOV R29, RZ, RZ, -R29 ;  /* 0x000000ffff1d7224 */ /* 0x008fe200078e0a1d */
[----:B------:R-:W-:Y:S01]  /*b3d0*/  IADD3 R19, P0, RZ, -R24, RZ ;  /* 0x80000018ff137210 */ /* 0x000fe20007f1e0ff */
[----:B------:R-:W-:Y:S01]  /*b3e0*/  ULDC UR8, c[0x0][0x154] ;  /* 0x0000550000087ab9 */ /* 0x000fe20000000800 */
[----:B------:R-:W-:Y:S02]  /*b3f0*/  IMAD.MOV.U32 R21, RZ, RZ, 0x1 ;  /* 0x00000001ff157424 */ /* 0x000fe400078e00ff */
[----:B------:R-:W-:Y:S01]  /*b400*/  IMAD R29, R31, R29, R28 ;  /* 0x0000001d1f1d7224 */ /* 0x000fe200078e021c */
[----:B------:R-:W0:Y:S01]  /*b410*/  LDC R18, c[0x0][0x718] ;  /* 0x0001c600ff127b82 */ /* 0x000e220000000800 */
[----:B------:R-:W-:-:S04]  /*b420*/  IMAD.X R5, RZ, RZ, ~R4, P0 ;  /* 0x000000ffff057224 */ /* 0x000fc800000e0e04 */
[-C--:B------:R-:W-:Y:S02]  /*b430*/  IMAD R6, R5, R26.reuse, RZ ;  /* 0x0000001a05067224 */ /* 0x080fe400078e02ff */
[C---:B------:R-:W-:Y:S01]  /*b440*/  IMAD.WIDE.U32 R4, R19.reuse, R26, R2 ;  /* 0x0000001a13047225 */ /* 0x040fe200078e0002 */
[----:B------:R-:W2:Y:S03]  /*b450*/  LDC R20, c[0x0][0x708] ;  /* 0x0001c200ff147b82 */ /* 0x000ea60000000800 */
[----:B------:R-:W-:Y:S01]  /*b460*/  IMAD R19, R19, R27, R6 ;  /* 0x0000001b13137224 */ /* 0x000fe200078e0206 */
[----:B------:R-:W-:-:S03]  /*b470*/  I2FP.F32.U32 R6, R30 ;  /* 0x0000001e00067245 */ /* 0x000fc60000201000 */
[----:B------:R-:W-:Y:S01]  /*b480*/  IMAD.IADD R5, R5, 0x1, R19 ;  /* 0x0000000105057824 */ /* 0x000fe200078e0213 */
[----:B------:R-:W3:Y:S01]  /*b490*/  LDC R32, c[0x0][0x758] ;  /* 0x0001d600ff207b82 */ /* 0x000ee20000000800 */
[----:B-1----:R-:W-:Y:S01]  /*b4a0*/  ISETP.NE.U32.AND P0, PT, R34, RZ, PT ;  /* 0x000000ff2200720c */ /* 0x002fe20003f05070 */
[----:B------:R-:W-:-:S03]  /*b4b0*/  IMAD.MOV.U32 R19, RZ, RZ, -0x1 ;  /* 0xffffffffff137424 */ /* 0x000fc600078e00ff */
[----:B------:R-:W-:-:S03]  /*b4c0*/  ISETP.NE.AND.EX P0, PT, R35, RZ, PT, P0 ;  /* 0x000000ff2300720c */ /* 0x000fc60003f05300 */
[----:B------:R-:W1:Y:S01]  /*b4d0*/  LDC R27, c[0x0][0x148] ;  /* 0x00005200ff1b7b82 */ /* 0x000e620000000800 */
[-CC-:B0-----:R-:W-:Y:S02]  /*b4e0*/  SHF.R.U64 R22, R4, R18.reuse, R5.reuse ;  /* 0x0000001204167219 */ /* 0x181fe40000001205 */
[----:B------:R-:W-:Y:S01]  /*b4f0*/  SHF.R.U32.HI R5, RZ, R18, R5 ;  /* 0x00000012ff057219 */ /* 0x000fe20000011605 */
[----:B------:R-:W-:-:S04]  /*b500*/  FMUL R18, R6, UR8 ;  /* 0x0000000806127c20 */ /* 0x000fc80008400000 */
[----:B------:R-:W0:Y:S01]  /*b510*/  LDC R28, c[0x0][0x700] ;  /* 0x0001c000ff1c7b82 */ /* 0x000e220000000800 */
[----:B------:R4:W0:Y:S01]  /*b520*/  F2I.U32.TRUNC.NTZ R25, R18 ;  /* 0x0000001200197305 */ /* 0x000822000020f000 */
[-CC-:B--2---:R-:W-:Y:S02]  /*b530*/  SHF.R.U64 R6, R22, R20.reuse, R5.reuse ;  /* 0x0000001416067219 */ /* 0x184fe40000001205 */
[----:B------:R-:W-:-:S04]  /*b540*/  SHF.R.U32.HI R5, RZ, R20, R5 ;  /* 0x00000014ff057219 */ /* 0x000fc80000011605 */
[----:B------:R-:W2:Y:S01]  /*b550*/  LDC R33, c[0x0][0x748] ;  /* 0x0001d200ff217b82 */ /* 0x000ea20000000800 */
[-CC-:B---3--:R-:W-:Y:S02]  /*b560*/  SHF.R.U64 R26, R6, R32.reuse, R5.reuse ;  /* 0x00000020061a7219 */ /* 0x188fe40000001205 */
[-C--:B------:R-:W-:Y:S02]  /*b570*/  SHF.L.U32 R19, R19, R32.reuse, RZ ;  /* 0x0000002013137219 */ /* 0x080fe400000006ff */
[-C--:B------:R-:W-:Y:S01]  /*b580*/  SHF.R.U32.HI R5, RZ, R32.reuse, R5 ;  /* 0x00000020ff057219 */ /* 0x080fe20000011605 */
[----:B------:R-:W-:Y:S01]  /*b590*/  IMAD.MOV.U32 R4, RZ, RZ, R26 ;  /* 0x000000ffff047224 */ /* 0x000fe200078e001a */
[----:B------:R-:W-:Y:S01]  /*b5a0*/  SHF.L.U32 R32, R21, R32, RZ ;  /* 0x0000002015207219 */ /* 0x000fe200000006ff */
[----:B------:R-:W3:Y:S01]  /*b5b0*/  LDC R36, c[0x0][0x738] ;  /* 0x0001ce00ff247b82 */ /* 0x000ee20000000800 */
[----:B------:R-:W-:-:S07]  /*b5c0*/  LOP3.LUT R31, RZ, R19, RZ, 0x33, !PT ;  /* 0x00000013ff1f7212 */ /* 0x000fce00078e33ff */
[----:B------:R-:W0:Y:S01]  /*b5d0*/  LDC R37, c[0x0][0x710] ;  /* 0x0001c400ff257b82 */ /* 0x000e220000000800 */
[----:B----4-:R-:W-:Y:S05]  /*b5e0*/  @!P0 BRA `(.L_x_280) ;  /* 0x0000000000288947 */ /* 0x010fea0003800000 */
[----:B------:R-:W4:Y:S02]  /*b5f0*/  LDC R21, c[0x0][0x74c] ;  /* 0x0001d300ff157b82 */ /* 0x000f240000000800 */
[----:B----4-:R-:W-:-:S05]  /*b600*/  IADD3 R21, P0, R26, R21, RZ ;  /* 0x000000151a157210 */ /* 0x010fca0007f1e0ff */
        /* <DEDUP_REMOVED lines=8> */
.L_x_280:
[----:B--2---:R-:W-:Y:S01]  /*b690*/  SHF.R.U64 R4, R4, R33, R5 ;  /* 0x0000002104047219 */ /* 0x004fe20000001205 */
[----:B0-----:R-:W-:Y:S01]  /*b6a0*/  VIADD R21, R28, 0xffffffff ;  /* 0xffffffff1c157836 */ /* 0x001fe20000000000 */
[----:B------:R-:W-:Y:S01]  /*b6b0*/  LOP3.LUT R19, R6, R31, RZ, 0xc0, !PT ;  /* 0x0000001f06137212 */ /* 0x000fe200078ec0ff */
[----:B------:R-:W-:Y:S02]  /*b6c0*/  IMAD.MOV R25, RZ, RZ, -R25 ;  /* 0x000000ffff197224 */ /* 0x000fe400078e0a19 */
[----:B------:R-:W-:Y:S02]  /*b6d0*/  IMAD.MOV R5, RZ, RZ, -R4 ;  /* 0x000000ffff057224 */ /* 0x000fe400078e0a04 */
[----:B------:R-:W-:Y:S01]  /*b6e0*/  IMAD R6, R32, R4, R19 ;  /* 0x0000000420067224 */ /* 0x000fe200078e0213 */
[----:B------:R-:W-:Y:S01]  /*b6f0*/  LOP3.LUT R19, R22, R21, RZ, 0xc0, !PT ;  /* 0x0000001516137212 */ /* 0x000fe200078ec0ff */
[----:B-1----:R-:W-:Y:S02]  /*b700*/  @P3 IMAD R29, R27, R25, R30 ;  /* 0x000000191b1d3224 */ /* 0x002fe400078e021e */
[----:B---3--:R-:W-:-:S02]  /*b710*/  IMAD R4, R5, R36, R26 ;  /* 0x0000002405047224 */ /* 0x008fc400078e021a */
[----:B------:R-:W-:Y:S02]  /*b720*/  IMAD R6, R6, R37, R29 ;  /* 0x0000002506067224 */ /* 0x000fe400078e021d */
[----:B------:R-:W-:Y:S02]  /*b730*/  IMAD R19, R4, R28, R19 ;  /* 0x0000001c04137224 */ /* 0x000fe400078e0213 */
[----:B------:R-:W-:Y:S02]  /*b740*/  IMAD.MOV.U32 R18, RZ, RZ, 0x1 ;  /* 0x00000001ff127424 */ /* 0x000fe400078e00ff */
[----:B------:R-:W-:Y:S01]  /*b750*/  IMAD.MOV.U32 R4, RZ, RZ, R24 ;  /* 0x000000ffff047224 */ /* 0x000fe200078e0018 */
[----:B------:R-:W-:Y:S02]  /*b760*/  SEL R5, R19, R6, !P3 ;  /* 0x0000000613057207 */ /* 0x000fe40005800000 */
[----:B------:R-:W-:-:S07]  /*b770*/  SEL R6, R6, R19, !P3 ;  /* 0x0000001306067207 */ /* 0x000fce0005800000 */
.L_x_278:
[----:B------:R-:W-:Y:S02]  /*b780*/  LOP3.LUT P0, RZ, R18, 0xff, RZ, 0xc0, !PT ;  /* 0x000000ff12ff7812 */ /* 0x000fe4000780c0ff */
[----:B------:R-:W-:-:S11]  /*b790*/  LOP3.LUT R163, R163, 0x1, RZ, 0x3c, !PT ;  /* 0x00000001a3a37812 */ /* 0x000fd600078e3cff */
[----:B------:R-:W-:Y:S05]  /*b7a0*/  @P0 BRA `(.L_x_281) ;  /* 0xffffff5c00400947 */ /* 0x000fea000383ffff */
[----:B------:R-:W-:Y:S05]  /*b7b0*/  EXIT ;  /* 0x000000000000794d */ /* 0x000fea0003800000 */
.L_x_13:
[----:B------:R-:W-:-:S08]  /*b7c0*/  ISETP.NE.AND P0, PT, R12, RZ, PT ;  /* 0x000000ff0c00720c */ /* 0x000fd00003f05270 */
[----:B-----5:R-:W0:-:S00]  /*b7d0*/  USETMAXREG.DEALLOC.CTAPOOL 0x28 ;  /* 0x00000028000079c8 */ /* 0x020e0000080e0500 */
[----:B------:R-:W-:Y:S05]  /*b7e0*/  @P0 EXIT ;  /* 0x000000000000094d */ /* 0x000fea0003800000 */
[----:B0-----:R-:W-:Y:S01]  /*b7f0*/  LOP3.LUT P0, RZ, R15, 0xff, RZ, 0xc0, !PT ;  /* 0x000000ff0fff7812 */ /* 0x001fe2000780c0ff */
[----:B------:R-:W-:Y:S02]  /*b800*/  IMAD.MOV.U32 R12, RZ, RZ, 0x1 ;  /* 0x00000001ff0c7424 */ /* 0x000fe400078e00ff */
[----:B------:R-:W-:-:S10]  /*b810*/  IMAD.MOV.U32 R15, RZ, RZ, RZ ;  /* 0x000000ffff0f7224 */ /* 0x000fd400078e00ff */
[----:B------:R-:W-:Y:S05]  /*b820*/  @!P0 BRA `(.L_x_282) ;  /* 0x0000000c00408947 */ /* 0x000fea0003800000 */
[----:B------:R-:W-:Y:S01]  /*b830*/  LOP3.LUT P0, RZ, R13, 0x1f, RZ, 0xc0, !PT ;  /* 0x0000001f0dff7812 */ /* 0x000fe2000780c0ff */
[----:B------:R-:W-:Y:S01]  /*b840*/  ULDC UR5, c[0x0][0x758] ;  /* 0x0001d60000057ab9 */ /* 0x000fe20000000800 */
[----:B------:R-:W-:Y:S01]  /*b850*/  UMOV UR7, 0xffffffff ;  /* 0xffffffff00077882 */ /* 0x000fe20000000000 */
[----:B------:R-:W-:Y:S01]  /*b860*/  BSSY B0, `(.L_x_282) ;  /* 0x00000cc000007945 */ /* 0x000fe20003800000 */
[----:B------:R-:W-:Y:S01]  /*b870*/  USHF.L.U32 UR7, UR7, UR5, URZ ;  /* 0x0000000507077299 */ /* 0x000fe2000800063f */
[C---:B------:R-:W-:Y:S01]  /*b880*/  ISETP.NE.AND P2, PT, R14.reuse, RZ, PT ;  /* 0x000000ff0e00720c */ /* 0x040fe20003f45270 */
[----:B------:R-:W-:Y:S01]  /*b890*/  IMAD.MOV.U32 R12, RZ, RZ, 0x1 ;  /* 0x00000001ff0c7424 */ /* 0x000fe200078e00ff */
[----:B------:R-:W-:Y:S01]  /*b8a0*/  ISETP.NE.OR P0, PT, R14, RZ, !P0 ;  /* 0x000000ff0e00720c */ /* 0x000fe20004705670 */
[----:B------:R-:W-:Y:S01]  /*b8b0*/  IMAD.MOV.U32 R14, RZ, RZ, 0x1 ;  /* 0x00000001ff0e7424 */ /* 0x000fe200078e00ff */
[----:B------:R-:W-:Y:S01]  /*b8c0*/  LOP3.LUT R13, R7, 0x2, RZ, 0xfc, !PT ;  /* 0x00000002070d7812 */ /* 0x000fe200078efcff */
[----:B------:R-:W-:Y:S01]  /*b8d0*/  IMAD.MOV.U32 R15, RZ, RZ, RZ ;  /* 0x000000ffff0f7224 */ /* 0x000fe200078e00ff */
[----:B------:R-:W-:Y:S01]  /*b8e0*/  ULDC UR4, c[0x0][0x700] ;  /* 0x0001c00000047ab9 */ /* 0x000fe20000000800 */
[----:B------:R-:W-:Y:S01]  /*b8f0*/  UMOV UR8, 0x1 ;  /* 0x0000000100087882 */ /* 0x000fe20000000000 */
[----:B------:R-:W-:-:S02]  /*b900*/  UIADD3 UR21, UR6, 0x1, URZ ;  /* 0x0000000106157890 */ /* 0x000fc4000fffe03f */
[----:B------:R-:W-:Y:S02]  /*b910*/  UIADD3 UR4, UR4, -0x1, URZ ;  /* 0xffffffff04047890 */ /* 0x000fe4000fffe03f */
[----:B------:R-:W-:Y:S02]  /*b920*/  USHF.L.U32 UR5, UR8, UR5, URZ ;  /* 0x0000000508057299 */ /* 0x000fe4000800063f */
[----:B------:R-:W-:Y:S01]  /*b930*/  ULOP3.LUT UR7, URZ, UR7, URZ, 0x33, !UPT ;  /* 0x000000073f077292 */ /* 0x000fe2000f8e333f */
[----:B------:R-:W-:-:S11]  /*b940*/  ULDC.64 UR32, c[0x0][0x198] ;  /* 0x0000660000207ab9 */ /* 0x000fd60000000a00 */
.L_x_294:
[----:B------:R-:W-:-:S03]  /*b950*/  UMOV UR8, 0xffffffff ;  /* 0xffffffff00087882 */ /* 0x000fc60000000000 */
[----:B------:R-:W-:Y:S05]  /*b960*/  BRA.DIV UR8, `(.L_x_283) ;  /* 0x0000001208407947 */ /* 0x000fea000b800000 */
[----:B------:R-:W-:-:S13]  /*b970*/  ELECT P1, URZ, PT ;  /* 0x00000000003f782f */ /* 0x000fda0003820000 */
.L_x_309:
[----:B------:R-:W0:Y:S01]  /*b980*/  LDC R10, c[0x0][0x604] ;  /* 0x00018100ff0a7b82 */ /* 0x000e220000000800 */
[----:B------:R-:W-:Y:S01]  /*b990*/  BSSY B1, `(.L_x_284) ;  /* 0x0000045000017945 */ /* 0x000fe20003800000 */
[----:B0-----:R-:W-:-:S13]  /*b9a0*/  ISETP.LT.OR P1, PT, R10, 0x1, !P1 ;  /* 0x000000010a00780c */ /* 0x001fda0004f21670 */
[----:B------:R-:W-:Y:S05]  /*b9b0*/  @P1 BRA `(.L_x_285) ;  /* 0x0000000400081947 */ /* 0x000fea0003800000 */
[----:B------:R-:W-:Y:S01]  /*b9c0*/  IMAD.SHL.U32 R17, R5, 0x100, RZ ;  /* 0x0000010005117824 */ /* 0x000fe200078e00ff */
[----:B------:R-:W-:Y:S01]  /*b9d0*/  CS2R R20, SRZ ;  /* 0x0000000000147805 */ /* 0x000fe2000001ff00 */
[----:B------:R-:W-:Y:S02]  /*b9e0*/  IMAD.SHL.U32 R24, R6, 0x40, RZ ;  /* 0x0000004006187824 */ /* 0x000fe400078e00ff */
[----:B------:R-:W-:Y:S02]  /*b9f0*/  IMAD.U32 R22, RZ, RZ, UR21 ;  /* 0x00000015ff167e24 */ /* 0x000fe4000f8e00ff */
[----:B------:R-:W-:Y:S02]  /*ba00*/  IMAD.MOV.U32 R5, RZ, RZ, R12 ;  /* 0x000000ffff057224 */ /* 0x000fe400078e000c */
[----:B------:R-:W-:Y:S02]  /*ba10*/  IMAD.MOV.U32 R10, RZ, RZ, R15 ;  /* 0x000000ffff0a7224 */ /* 0x000fe400078e000f */
[----:B------:R-:W-:-:S07]  /*ba20*/  IMAD.MOV.U32 R23, RZ, RZ, RZ ;  /* 0x000000ffff177224 */ /* 0x000fce00078e00ff */
.L_x_289:
[----:B------:R-:W0:Y:S01]  /*ba30*/  S2R R16, SR_CgaCtaId ;  /* 0x0000000000107919 */ /* 0x000e220000008800 */
[----:B------:R-:W-:-:S04]  /*ba40*/  MOV R11, 0x400 ;  /* 0x00000400000b7802 */ /* 0x000fc80000000f00 */
[----:B0-----:R-:W-:Y:S02]  /*ba50*/  LEA R19, R16, R11, 0x18 ;  /* 0x0000000b10137211 */ /* 0x001fe400078ec0ff */
[----:B------:R-:W-:Y:S01]  /*ba60*/  SHF.L.U32 R11, R5, 0x1f, RZ ;  /* 0x0000001f050b7819 */ /* 0x000fe200000006ff */
[----:B------:R-:W0:Y:S02]  /*ba70*/  @!P2 LDC R16, c[0x0][0x640] ;  /* 0x00019000ff10ab82 */ /* 0x000e240000000800 */
[----:B------:R-:W-:-:S04]  /*ba80*/  IMAD R18, R10, 0x8, R19 ;  /* 0x000000080a127824 */ /* 0x000fc800078e0213 */
[----:B------:R-:W1:Y:S02]  /*ba90*/  SYNCS.PHASECHK.TRANS64.TRYWAIT P1, [R18+URZ+0x30], R11 ;  /* 0x0000300b120075a7 */ /* 0x000e64000802017f */
[----:B-1----:R-:W-:Y:S05]  /*baa0*/  @!P1 BRA `(.L_x_286) ;  /* 0x0000001000109947 */ /* 0x002fea0003800000 */
.L_x_310:
[----:B-1----:R-:W-:Y:S01]  /*bab0*/  PRMT R11, R13, 0x9910, RZ ;  /* 0x000099100d0b7816 */ /* 0x002fe200000000ff */
[----:B0-----:R0:W-:Y:S03]  /*bac0*/  @!P2 SYNCS.ARRIVE.TRANS64 RZ, [R18+URZ], R16 ;  /* 0x0000001012ffa9a7 */ /* 0x0011e6000800003f */
[----:B------:R-:W-:-:S13]  /*bad0*/  ISETP.NE.AND P1, PT, R11, 0x2, PT ;  /* 0x000000020b00780c */ /* 0x000fda0003f25270 */
[----:B0-----:R-:W-:Y:S05]  /*bae0*/  @P1 BRA `(.L_x_287) ;  /* 0x0000000000041947 */ /* 0x001fea0003800000 */
[----:B------:R-:W-:Y:S01]  /*baf0*/  BPT.TRAP 0x1 ;  /* 0x000000040000795c */ /* 0x000fe20000300000 */
.L_x_287:
[----:B------:R-:W-:Y:S05]  /*bb00*/  @P0 BRA `(.L_x_288) ;  /* 0x0000000000040947 */ /* 0x000fea0003800000 */
[----:B------:R-:W-:Y:S01]  /*bb10*/  BPT.TRAP 0x1 ;  /* 0x000000040000795c */ /* 0x000fe20000300000 */
.L_x_288:
[--C-:B------:R-:W-:Y:S01]  /*bb20*/  IMAD R11, R10, 0x1000, R19.reuse ;  /* 0x000010000a0b7824 */ /* 0x100fe200078e0213 */
[----:B------:R-:W-:Y:S01]  /*bb30*/  R2UR UR25, R18 ;  /* 0x00000000121972ca */ /* 0x000fe200000e0000 */
[----:B------:R-:W-:Y:S01]  /*bb40*/  VIADD R22, R22, 0xffffffff ;  /* 0xffffffff16167836 */ /* 0x000fe20000000000 */
[----:B------:R-:W-:Y:S01]  /*bb50*/  R2UR UR28, R4 ;  /* 0x00000000041c72ca */ /* 0x000fe200000e0000 */
[----:B------:R-:W-:Y:S01]  /*bb60*/  UIADD3 UR14, UP0, UR32, 0xf0, URZ ;  /* 0x000000f0200e7890 */ /* 0x000fe2000ff1e03f */
[----:B------:R-:W-:Y:S01]  /*bb70*/  R2UR UR24, R11 ;  /* 0x000000000b1872ca */ /* 0x000fe200000e0000 */
[C-C-:B------:R-:W-:Y:S01]  /*bb80*/  IMAD R11, R10.reuse, 0x200, R19.reuse ;  /* 0x000002000a0b7824 */ /* 0x140fe200078e0213 */
[----:B------:R-:W-:Y:S01]  /*bb90*/  R2UR UR26, R21 ;  /* 0x00000000151a72ca */ /* 0x000fe200000e0000 */
[----:B------:R-:W-:Y:S01]  /*bba0*/  IMAD R19, R10, 0x8000, R19 ;  /* 0x000080000a137824 */ /* 0x000fe200078e0213 */
[----:B------:R-:W-:Y:S01]  /*bbb0*/  R2UR UR27, R24 ;  /* 0x00000000181b72ca */ /* 0x000fe200000e0000 */
[----:B------:R-:W-:Y:S01]  /*bbc0*/  UIADD3 UR22, UP1, UR32, 0x1f0, URZ ;  /* 0x000001f020167890 */ /* 0x000fe2000ff3e03f */
[----:B------:R-:W-:Y:S01]  /*bbd0*/  R2UR UR8, R11 ;  /* 0x000000000b0872ca */ /* 0x000fe200000e0000 */
[----:B------:R-:W-:Y:S01]  /*bbe0*/  UIADD3 UR34, UP2, UR32, 0x2f0, URZ ;  /* 0x000002f020227890 */ /* 0x000fe2000ff5e03f */
[----:B------:R-:W-:Y:S01]  /*bbf0*/  R2UR UR16, R19 ;  /* 0x00000000131072ca */ /* 0x000fe200000e0000 */
[----:B------:R-:W-:Y:S01]  /*bc00*/  UIADD3.X UR15, URZ, UR33, URZ, UP0, !UPT ;  /* 0x000000213f0f7290 */ /* 0x000fe200087fe43f */
[----:B------:R-:W-:Y:S01]  /*bc10*/  R2UR UR11, R6 ;  /* 0x00000000060b72ca */ /* 0x000fe200000e0000 */
[----:B------:R-:W-:Y:S01]  /*bc20*/  UIADD3.X UR23, URZ, UR33, URZ, UP1, !UPT ;  /* 0x000000213f177290 */ /* 0x000fe20008ffe43f */
[----:B------:R-:W-:Y:S01]  /*bc30*/  R2UR UR12, R23 ;  /* 0x00000000170c72ca */ /* 0x000fe200000e0000 */
[----:B------:R-:W-:Y:S01]  /*bc40*/  UIADD3 UR24, UR24, 0x180, URZ ;  /* 0x0000018018187890 */ /* 0x000fe2000fffe03f */
[----:B------:R-:W-:Y:S01]  /*bc50*/  R2UR UR18, R20 ;  /* 0x00000000141272ca */ /* 0x000fe200000e0000 */
[----:B------:R-:W-:Y:S01]  /*bc60*/  VIADD R10, R10, 0x1 ;  /* 0x000000010a0a7836 */ /* 0x000fe20000000000 */
[----:B------:R-:W-:Y:S01]  /*bc70*/  R2UR UR19, R17 ;  /* 0x00000000111372ca */ /* 0x000fe200000e0000 */
[----:B------:R-:W-:Y:S01]  /*bc80*/  UIADD3.X UR35, URZ, UR33, URZ, UP2, !UPT ;  /* 0x000000213f237290 */ /* 0x000fe200097fe43f */
[----:B------:R-:W-:Y:S01]  /*bc90*/  ISETP.GT.AND P4, PT, R22, 0x1, PT ;  /* 0x000000011600780c */ /* 0x000fe20003f84270 */
[----:B------:R-:W-:Y:S01]  /*bca0*/  UIADD3 UR8, UR8, 0x36180, URZ ;  /* 0x0003618008087890 */ /* 0x000fe2000fffe03f */
[C---:B------:R-:W-:Y:S01]  /*bcb0*/  ISETP.NE.AND P1, PT, R10.reuse, 0x6, PT ;  /* 0x000000060a00780c */ /* 0x040fe20003f25270 */
[----:B------:R-:W-:Y:S01]  /*bcc0*/  UIADD3 UR16, UR16, 0x6180, URZ ;  /* 0x0000618010107890 */ /* 0x000fe2000fffe03f */
[----:B------:R-:W-:Y:S01]  /*bcd0*/  VIADD R23, R23, 0x1 ;  /* 0x0000000117177836 */ /* 0x000fe20000000000 */
[----:B------:R-:W-:Y:S01]  /*bce0*/  UMOV UR30, 0x0 ;  /* 0x00000000001e7882 */ /* 0x000fe20000000000 */
[----:B------:R-:W-:Y:S01]  /*bcf0*/  UMOV UR31, 0x10000000 ;  /* 0x10000000001f7882 */ /* 0x000fe20000000000 */
[----:B------:R-:W-:Y:S01]  /*bd00*/  UMOV UR10, URZ ;  /* 0x0000003f000a7c82 */ /* 0x000fe20008000000 */
[----:B------:R-:W-:Y:S01]  /*bd10*/  UMOV UR9, UR25 ;  /* 0x0000001900097c82 */ /* 0x000fe20008000000 */
[----:B------:R-:W-:Y:S01]  /*bd20*/  UMOV UR13, UR28 ;  /* 0x0000001c000d7c82 */ /* 0x000fe20008000000 */
[----:B------:R0:W-:Y:S01]  /*bd30*/  UTMALDG.3D [UR24], [UR14], desc[UR30] ;  /* 0x00001e180e0075b4 */ /* 0x0001e20008011000 */
[----:B------:R-:W-:Y:S01]  /*bd40*/  UMOV UR17, UR25 ;  /* 0x0000001900117c82 */ /* 0x000fe20008000000 */
[----:B------:R-:W-:Y:S01]  /*bd50*/  UMOV UR20, UR28 ;  /* 0x0000001c00147c82 */ /* 0x000fe20008000000 */
[----:B------:R-:W-:Y:S01]  /*bd60*/  SEL R16, RZ, 0x1, P1 ;  /* 0x00000001ff107807 */ /* 0x000fe20000800000 */
[----:B------:R-:W-:Y:S01]  /*bd70*/  VIADD R21, R21, 0x20 ;  /* 0x0000002015157836 */ /* 0x000fe20000000000 */
[----:B------:R-:W-:Y:S01]  /*bd80*/  SEL R10, R10, RZ, P1 ;  /* 0x000000ff0a0a7207 */ /* 0x000fe20000800000 */
[----:B------:R-:W-:Y:S01]  /*bd90*/  VIADD R20, R20, 0x40 ;  /* 0x0000004014147836 */ /* 0x000fe20000000000 */
[----:B------:R-:W-:Y:S01]  /*bda0*/  LOP3.LUT R5, R5, R16, RZ, 0x3c, !PT ;  /* 0x0000001005057212 */ /* 0x000fe200078e3cff */
[----:B------:R0:W-:Y:S01]  /*bdb0*/  UTMALDG.4D [UR8], [UR22], desc[UR30] ;  /* 0x00001e08160075b4 */ /* 0x0001e20008019000 */
[----:B------:R0:W-:Y:S02]  /*bdc0*/  UTMALDG.3D [UR16], [UR34], desc[UR30] ;  /* 0x00001e10220075b4 */ /* 0x0001e40008011000 */
[----:B0-----:R-:W-:Y:S05]  /*bdd0*/  @P4 BRA `(.L_x_289) ;  /* 0xfffffffc00144947 */ /* 0x001fea000383ffff */
.L_x_285:
[----:B------:R-:W-:Y:S05]  /*bde0*/  BSYNC B1 ;  /* 0x0000000000017941 */ /* 0x000fea0003800000 */
.L_x_284:
[----:B------:R-:W-:Y:S01]  /*bdf0*/  LOP3.LUT P5, RZ, R14, 0xff, RZ, 0xc0, !PT ;  /* 0x000000ff0eff7812 */ /* 0x000fe200078ac0ff */
[----:B------:R-:W-:Y:S01]  /*be00*/  VIADD R6, R15, UR6 ;  /* 0x000000060f067c36 */ /* 0x000fe20008000000 */
[----:B------:R-:W-:Y:S01]  /*be10*/  ULDC.64 UR8, c[0x0][0x750] ;  /* 0x0001d40000087ab9 */ /* 0x000fe20000000a00 */
[----:B------:R-:W-:Y:S01]  /*be20*/  IMAD.U32 R11, RZ, RZ, UR6 ;  /* 0x00000006ff0b7e24 */ /* 0x000fe2000f8e00ff */
[----:B------:R-:W-:Y:S01]  /*be30*/  UISETP.GE.U32.AND UP0, UPT, UR6, 0x6, UPT ;  /* 0x000000060600788c */ /* 0x000fe2000bf06070 */
[----:B------:R-:W-:Y:S01]  /*be40*/  BSSY B1, `(.L_x_290) ;  /* 0x000006b000017945 */ /* 0x000fe20003800000 */
[----:B------:R-:W-:Y:S02]  /*be50*/  ISETP.GT.U32.AND P1, PT, R6, 0x5, PT ;  /* 0x000000050600780c */ /* 0x000fe40003f24070 */
[----:B------:R-:W-:Y:S02]  /*be60*/  PRMT R14, RZ, 0x7610, R14 ;  /* 0x00007610ff0e7816 */ /* 0x000fe4000000000e */
[----:B------:R-:W-:-:S02]  /*be70*/  ISETP.LT.U32.AND P1, PT, R11, 0x6, P1 ;  /* 0x000000060b00780c */ /* 0x000fc40000f21070 */
[----:B------:R-:W-:Y:S01]  /*be80*/  PLOP3.LUT P4, PT, PT, PT, UP0, 0x80, 0x0 ;  /* 0x000000000000781c */ /* 0x000fe20003f8f008 */
[----:B------:R-:W0:Y:S01]  /*be90*/  @P5 S2R R5, SR_CgaCtaId ;  /* 0x0000000000055919 */ /* 0x000e220000008800 */
[----:B------:R-:W-:-:S04]  /*bea0*/  @P5 MOV R4, 0x400 ;  /* 0x0000040000045802 */ /* 0x000fc80000000f00 */
[----:B0-----:R-:W-:Y:S01]  /*beb0*/  @P5 LEA R10, R5, R4, 0x18 ;  /* 0x00000004050a5211 */ /* 0x001fe200078ec0ff */
[----:B------:R-:W-:-:S03]  /*bec0*/  IMAD.WIDE.U32 R4, R6, -0x55555555, RZ ;  /* 0xaaaaaaab06047825 */ /* 0x000fc600078e00ff */
[----:B------:R0:W-:Y:S01]  /*bed0*/  @P5 SYNCS.ARRIVE.TRANS64.A1T0 RZ, [R10+URZ+0x98], RZ ;  /* 0x000098ff0aff59a7 */ /* 0x0001e2000810003f */
[----:B------:R-:W-:Y:S01]  /*bee0*/  IADD3 R2, P5, R2, R8, RZ ;  /* 0x0000000802027210 */ /* 0x000fe20007fbe0ff */
[----:B------:R-:W-:Y:S01]  /*bef0*/  IMAD.MOV.U32 R4, RZ, RZ, -0x1 ;  /* 0xffffffffff047424 */ /* 0x000fe200078e00ff */
[----:B------:R-:W-:Y:S02]  /*bf00*/  SHF.R.U32.HI R11, RZ, 0x2, R5 ;  /* 0x00000002ff0b7819 */ /* 0x000fe40000011605 */
[----:B------:R-:W-:Y:S01]  /*bf10*/  SEL R5, RZ, 0x1, !P1 ;  /* 0x00000001ff057807 */ /* 0x000fe20004800000 */
[----:B------:R-:W-:Y:S01]  /*bf20*/  IMAD.X R3, R3, 0x1, R0, P5 ;  /* 0x0000000103037824 */ /* 0x000fe200028e0600 */
[----:B------:R-:W-:Y:S01]  /*bf30*/  ISETP.GE.U32.AND P1, PT, R2, UR8, PT ;  /* 0x0000000802007c0c */ /* 0x000fe2000bf26070 */
[----:B------:R-:W-:Y:S01]  /*bf40*/  IMAD R15, R11, -0x6, R6 ;  /* 0xfffffffa0b0f7824 */ /* 0x000fe200078e0206 */
[----:B------:R-:W-:Y:S01]  /*bf50*/  LOP3.LUT R12, R12, R5, RZ, 0x3c, !PT ;  /* 0x000000050c0c7212 */ /* 0x000fe200078e3cff */
[----:B------:R-:W-:Y:S01]  /*bf60*/  IMAD.MOV.U32 R6, RZ, RZ, -0x1 ;  /* 0xffffffffff067424 */ /* 0x000fe200078e00ff */
[----:B------:R-:W-:Y:S01]  /*bf70*/  ISETP.GE.U32.AND.EX P1, PT, R3, UR9, PT, P1 ;  /* 0x0000000903007c0c */ /* 0x000fe2000bf26110 */
[----:B------:R-:W-:Y:S01]  /*bf80*/  IMAD.MOV.U32 R5, RZ, RZ, -0x1 ;  /* 0xffffffffff057424 */ /* 0x000fe200078e00ff */
[----:B------:R-:W-:-:S02]  /*bf90*/  @P4 LOP3.LUT R12, R12, 0x1, R11, 0x78, !PT ;  /* 0x000000010c0c4812 */ /* 0x000fc400078e780b */
[----:B0-----:R-:W-:-:S09]  /*bfa0*/  PRMT R10, RZ, 0x7610, R10 ;  /* 0x00007610ff0a7816 */ /* 0x001fd2000000000a */
[----:B------:R-:W-:Y:S05]  /*bfb0*/  @P1 BRA `(.L_x_291) ;  /* 0x00000004004c1947 */ /* 0x000fea0003800000 */
[----:B------:R-:W0:Y:S01]  /*bfc0*/  S2R R17, SR_CTAID.X ;  /* 0x0000000000117919 */ /* 0x000e220000002500 */
[----:B------:R-:W-:Y:S01]  /*bfd0*/  ULDC.64 UR8, c[0x0][0x728] ;  /* 0x0001ca0000087ab9 */ /* 0x000fe20000000a00 */
[----:B------:R-:W1:Y:S01]  /*bfe0*/  LDC R18, c[0x0][0x144] ;  /* 0x00005100ff127b82 */ /* 0x000e620000000800 */
[----:B------:R-:W-:Y:S01]  /*bff0*/  ISETP.NE.U32.AND P1, PT, RZ, UR8, PT ;  /* 0x00000008ff007c0c */ /* 0x000fe2000bf25070 */
[----:B------:R-:W2:Y:S01]  /*c000*/  S2R R6, SR_CTAID.Y ;  /* 0x0000000000067919 */ /* 0x000ea20000002600 */
[----:B------:R-:W-:Y:S01]  /*c010*/  ULDC UR10, c[0x0][0x150] ;  /* 0x00005400000a7ab9 */ /* 0x000fe20000000800 */
[----:B------:R-:W-:Y:S01]  /*c020*/  ULDC UR11, c[0x0][0x730] ;  /* 0x0001cc00000b7ab9 */ /* 0x000fe20000000800 */
[----:B------:R-:W-:Y:S01]  /*c030*/  ISETP.NE.AND.EX P1, PT, RZ, UR9, PT, P1 ;  /* 0x00000009ff007c0c */ /* 0x000fe2000bf25310 */
[----:B------:R-:W-:Y:S01]  /*c040*/  IMAD.MOV.U32 R4, RZ, RZ, R2 ;  /* 0x000000ffff047224 */ /* 0x000fe200078e0002 */
[----:B0-----:R-:W-:-:S05]  /*c050*/  I2FP.F32.U32 R5, R17 ;  /* 0x0000001100057245 */ /* 0x001fca0000201000 */
[----:B------:R-:W-:Y:S01]  /*c060*/  FMUL R20, R5, UR10 ;  /* 0x0000000a05147c20 */ /* 0x000fe20008400000 */
[----:B------:R-:W-:-:S05]  /*c070*/  IMAD.MOV.U32 R5, RZ, RZ, R3 ;  /* 0x000000ffff057224 */ /* 0x000fca00078e0003 */
[----:B--2---:R-:W-:Y:S05]  /*c080*/  @!P1 BRA `(.L_x_292) ;  /* 0x0000000000289947 */ /* 0x004fea0003800000 */
[----:B------:R-:W-:Y:S02]  /*c090*/  ULDC UR10, c[0x0][0x734] ;  /* 0x0001cd00000a7ab9 */ /* 0x000fe40000000800 */
[----:B------:R-:W-:-:S05]  /*c0a0*/  IADD3 R5, P1, R2, UR10, RZ ;  /* 0x0000000a02057c10 */ /* 0x000fca000ff3e0ff */
[----:B------:R-:W-:-:S04]  /*c0b0*/  IMAD.X R19, RZ, RZ, R3, P1 ;  /* 0x000000ffff137224 */ /* 0x000fc800008e0603 */
[----:B------:R-:W-:-:S04]  /*c0c0*/  IMAD.WIDE.U32 R10, R19, UR8, RZ ;  /* 0x00000008130a7c25 */ /* 0x000fc8000f8e00ff */
[----:B------:R-:W-:-:S04]  /*c0d0*/  IMAD.WIDE.U32 R10, P1, R5, UR9, R10 ;  /* 0x00000009050a7c25 */ /* 0x000fc8000f82000a */
[----:B------:R-:W-:-:S04]  /*c0e0*/  IMAD.WIDE.U32 R4, R5, UR8, RZ ;  /* 0x0000000805047c25 */ /* 0x000fc8000f8e00ff */
[----:B------:R-:W-:Y:S01]  /*c0f0*/  IMAD.MOV.U32 R4, RZ, RZ, R11 ;  /* 0x000000ffff047224 */ /* 0x000fe200078e000b */
[----:B------:R-:W-:Y:S01]  /*c100*/  IADD3 RZ, P4, R5, R10, RZ ;  /* 0x0000000a05ff7210 */ /* 0x000fe20007f9e0ff */
[----:B------:R-:W-:-:S04]  /*c110*/  IMAD.X R5, RZ, RZ, RZ, P1 ;  /* 0x000000ffff057224 */ /* 0x000fc800008e06ff */
[----:B------:R-:W-:-:S08]  /*c120*/  IMAD.WIDE.U32.X R4, R19, UR9, R4, P4 ;  /* 0x0000000913047c25 */ /* 0x000fd0000a0e0404 */
.L_x_292:
[--C-:B------:R-:W-:Y:S01]  /*c130*/  SHF.R.U64 R16, R4, UR11, R5.reuse ;  /* 0x0000000b04107c19 */ /* 0x100fe20008001205 */
[----:B------:R-:W0:Y:S01]  /*c140*/  F2I.U32.TRUNC.NTZ R20, R20 ;  /* 0x0000001400147305 */ /* 0x000e22000020f000 */
[----:B------:R-:W-:Y:S01]  /*c150*/  SHF.R.U32.HI R4, RZ, UR11, R5 ;  /* 0x0000000bff047c19 */ /* 0x000fe20008011605 */
[----:B------:R-:W-:Y:S01]  /*c160*/  ULDC.64 UR8, c[0x0][0x720] ;  /* 0x0001c80000087ab9 */ /* 0x000fe20000000a00 */
[----:B------:R-:W-:Y:S01]  /*c170*/  IADD3 R11, P1, RZ, -R16, RZ ;  /* 0x80000010ff0b7210 */ /* 0x000fe20007f3e0ff */
[----:B------:R-:W-:Y:S01]  /*c180*/  ULDC.64 UR10, c[0x0][0x740] ;  /* 0x0001d000000a7ab9 */ /* 0x000fe20000000a00 */
[----:B------:R-:W2:Y:S03]  /*c190*/  LDC R21, c[0x0][0x148] ;  /* 0x00005200ff157b82 */ /* 0x000ea60000000800 */
[----:B------:R-:W-:Y:S01]  /*c1a0*/  IMAD.X R4, RZ, RZ, ~R4, P1 ;  /* 0x000000ffff047224 */ /* 0x000fe200008e0e04 */
[----:B------:R-:W-:-:S03]  /*c1b0*/  ISETP.NE.U32.AND P1, PT, RZ, UR10, PT ;  /* 0x0000000aff007c0c */ /* 0x000fc6000bf25070 */
[----:B------:R-:W-:Y:S01]  /*c1c0*/  IMAD R10, R4, UR8, RZ ;  /* 0x00000008040a7c24 */ /* 0x000fe2000f8e02ff */
[----:B------:R-:W-:Y:S01]  /*c1d0*/  ISETP.NE.AND.EX P1, PT, RZ, UR11, PT, P1 ;  /* 0x0000000bff007c0c */ /* 0x000fe2000bf25310 */
[----:B------:R-:W-:Y:S01]  /*c1e0*/  IMAD.WIDE.U32 R4, R11, UR8, R2 ;  /* 0x000000080b047c25 */ /* 0x000fe2000f8e0002 */
[----:B------:R-:W-:-:S03]  /*c1f0*/  ULDC UR8, c[0x0][0x718] ;  /* 0x0001c60000087ab9 */ /* 0x000fc60000000800 */
[----:B------:R-:W-:Y:S01]  /*c200*/  IMAD R11, R11, UR9, R10 ;  /* 0x000000090b0b7c24 */ /* 0x000fe2000f8e020a */
[----:B------:R-:W-:Y:S01]  /*c210*/  ULDC UR9, c[0x0][0x154] ;  /* 0x0000550000097ab9 */ /* 0x000fe20000000800 */
[----:B0-----:R-:W-:Y:S02]  /*c220*/  IMAD.MOV R10, RZ, RZ, -R20 ;  /* 0x000000ffff0a7224 */ /* 0x001fe400078e0a14 */
[----:B------:R-:W-:Y:S02]  /*c230*/  IMAD.IADD R5, R5, 0x1, R11 ;  /* 0x0000000105057824 */ /* 0x000fe400078e020b */
[----:B-1----:R-:W-:Y:S01]  /*c240*/  IMAD R17, R18, R10, R17 ;  /* 0x0000000a12117224 */ /* 0x002fe200078e0211 */
[----:B------:R-:W-:Y:S02]  /*c250*/  I2FP.F32.U32 R10, R6 ;  /* 0x00000006000a7245 */ /* 0x000fe40000201000 */
[--C-:B------:R-:W-:Y:S02]  /*c260*/  SHF.R.U64 R18, R4, UR8, R5.reuse ;  /* 0x0000000804127c19 */ /* 0x100fe40008001205 */
[----:B------:R-:W-:Y:S01]  /*c270*/  SHF.R.U32.HI R5, RZ, UR8, R5 ;  /* 0x00000008ff057c19 */ /* 0x000fe20008011605 */
[----:B------:R-:W-:Y:S01]  /*c280*/  FMUL R10, R10, UR9 ;  /* 0x000000090a0a7c20 */ /* 0x000fe20008400000 */
[----:B------:R-:W-:-:S02]  /*c290*/  ULDC UR8, c[0x0][0x708] ;  /* 0x0001c20000087ab9 */ /* 0x000fc40000000800 */
[--C-:B------:R-:W-:Y:S01]  /*c2a0*/  SHF.R.U64 R20, R18, UR8, R5.reuse ;  /* 0x0000000812147c19 */ /* 0x100fe20008001205 */
[----:B------:R0:W1:Y:S01]  /*c2b0*/  F2I.U32.TRUNC.NTZ R22, R10 ;  /* 0x0000000a00167305 */ /* 0x000062000020f000 */
[----:B------:R-:W-:Y:S01]  /*c2c0*/  SHF.R.U32.HI R5, RZ, UR8, R5 ;  /* 0x00000008ff057c19 */ /* 0x000fe20008011605 */
[----:B------:R-:W-:-:S03]  /*c2d0*/  ULDC UR8, c[0x0][0x758] ;  /* 0x0001d60000087ab9 */ /* 0x000fc60000000800 */
[--C-:B------:R-:W-:Y:S02]  /*c2e0*/  SHF.R.U64 R19, R20, UR8, R5.reuse ;  /* 0x0000000814137c19 */ /* 0x100fe40008001205 */
[----:B------:R-:W-:-:S03]  /*c2f0*/  SHF.R.U32.HI R23, RZ, UR8, R5 ;  /* 0x00000008ff177c19 */ /* 0x000fc60008011605 */
[----:B------:R-:W-:Y:S02]  /*c300*/  IMAD.MOV.U32 R4, RZ, RZ, R19 ;  /* 0x000000ffff047224 */ /* 0x000fe400078e0013 */
[----:B------:R-:W-:Y:S01]  /*c310*/  IMAD.MOV.U32 R5, RZ, RZ, R23 ;  /* 0x000000ffff057224 */ /* 0x000fe200078e0017 */
[----:B0-----:R-:W-:Y:S06]  /*c320*/  @!P1 BRA `(.L_x_293) ;  /* 0x0000000000289947 */ /* 0x001fec0003800000 */
        /* <DEDUP_REMOVED lines=10> */
.L_x_293:
[----:B------:R-:W-:Y:S01]  /*c3d0*/  ULDC UR8, c[0x0][0x748] ;  /* 0x0001d20000087ab9 */ /* 0x000fe20000000800 */
[----:B-1----:R-:W-:Y:S01]  /*c3e0*/  IMAD.MOV R22, RZ, RZ, -R22 ;  /* 0x000000ffff167224 */ /* 0x002fe200078e0a16 */
[----:B------:R-:W-:Y:S01]  /*c3f0*/  SHF.R.U64 R5, R4, UR8, R5 ;  /* 0x0000000804057c19 */ /* 0x000fe20008001205 */
[----:B------:R-:W-:Y:S01]  /*c400*/  ULDC UR8, c[0x0][0x738] ;  /* 0x0001ce0000087ab9 */ /* 0x000fe20000000800 */
[----:B------:R-:W-:Y:S01]  /*c410*/  LOP3.LUT R4, R20, UR7, RZ, 0xc0, !PT ;  /* 0x0000000714047c12 */ /* 0x000fe2000f8ec0ff */
[----:B--2---:R-:W-:Y:S01]  /*c420*/  @P3 IMAD R17, R21, R22, R6 ;  /* 0x0000001615113224 */ /* 0x004fe200078e0206 */
[----:B------:R-:W-:Y:S01]  /*c430*/  LOP3.LUT R18, R18, UR4, RZ, 0xc0, !PT ;  /* 0x0000000412127c12 */ /* 0x000fe2000f8ec0ff */
[----:B------:R-:W-:Y:S01]  /*c440*/  IMAD.MOV R6, RZ, RZ, -R5 ;  /* 0x000000ffff067224 */ /* 0x000fe200078e0a05 */
[----:B------:R-:W-:Y:S01]  /*c450*/  ULDC UR9, c[0x0][0x710] ;  /* 0x0001c40000097ab9 */ /* 0x000fe20000000800 */
[----:B------:R-:W-:Y:S02]  /*c460*/  IMAD R4, R5, UR5, R4 ;  /* 0x0000000505047c24 */ /* 0x000fe4000f8e0204 */
[----:B------:R-:W-:Y:S01]  /*c470*/  IMAD R19, R6, UR8, R19 ;  /* 0x0000000806137c24 */ /* 0x000fe2000f8e0213 */
[----:B------:R-:W-:Y:S01]  /*c480*/  ULDC UR8, c[0x0][0x700] ;  /* 0x0001c00000087ab9 */ /* 0x000fe20000000800 */
[----:B------:R-:W-:-:S02]  /*c490*/  IMAD R17, R4, UR9, R17 ;  /* 0x0000000904117c24 */ /* 0x000fc4000f8e0211 */
[----:B------:R-:W-:Y:S02]  /*c4a0*/  IMAD R6, R19, UR8, R18 ;  /* 0x0000000813067c24 */ /* 0x000fe4000f8e0212 */
[----:B------:R-:W-:Y:S02]  /*c4b0*/  IMAD.MOV.U32 R10, RZ, RZ, 0x1 ;  /* 0x00000001ff0a7424 */ /* 0x000fe400078e00ff */
[----:B------:R-:W-:Y:S01]  /*c4c0*/  IMAD.MOV.U32 R4, RZ, RZ, R16 ;  /* 0x000000ffff047224 */ /* 0x000fe200078e0010 */
[----:B------:R-:W-:Y:S02]  /*c4d0*/  SEL R5, R6, R17, !P3 ;  /* 0x0000001106057207 */ /* 0x000fe40005800000 */
[----:B------:R-:W-:-:S07]  /*c4e0*/  SEL R6, R17, R6, !P3 ;  /* 0x0000000611067207 */ /* 0x000fce0005800000 */
.L_x_291:
[----:B------:R-:W-:Y:S05]  /*c4f0*/  BSYNC B1 ;  /* 0x0000000000017941 */ /* 0x000fea0003800000 */
.L_x_290:
[----:B------:R-:W-:-:S13]  /*c500*/  LOP3.LUT P1, RZ, R10, 0xff, RZ, 0xc0, !PT ;  /* 0x000000ff0aff7812 */ /* 0x000fda000782c0ff */
[----:B------:R-:W-:Y:S05]  /*c510*/  @P1 BRA `(.L_x_294) ;  /* 0xfffffff4000c1947 */ /* 0x000fea000383ffff */
[----:B------:R-:W-:Y:S05]  /*c520*/  BSYNC B0 ;  /* 0x0000000000007941 */ /* 0x000fea0003800000 */
.L_x_282:
[----:B------:R-:W-:-:S03]  /*c530*/  UMOV UR8, 0xffffffff ;  /* 0xffffffff00087882 */ /* 0x000fc60000000000 */
[----:B------:R-:W-:Y:S05]  /*c540*/  BRA.DIV UR8, `(.L_x_295) ;  /* 0x00000006087c7947 */ /* 0x000fea000b800000 */
[----:B------:R-:W-:-:S13]  /*c550*/  ELECT P0, URZ, PT ;  /* 0x00000000003f782f */ /* 0x000fda0003800000 */
.L_x_313:
[----:B------:R-:W-:Y:S04]  /*c560*/  BSSY B0, `(.L_x_296) ;  /* 0x000003d000007945 */ /* 0x000fe80003800000 */
[----:B------:R-:W-:Y:S05]  /*c570*/  @!P0 BRA `(.L_x_297) ;  /* 0x0000000000ec8947 */ /* 0x000fea0003800000 */
[----:B------:R-:W-:-:S04]  /*c580*/  LOP3.LUT R7, R7, 0x2, RZ, 0xfc, !PT ;  /* 0x0000000207077812 */ /* 0x000fc800078efcff */
[----:B------:R-:W-:-:S13]  /*c590*/  ISETP.NE.AND P0, PT, R7, 0x3, PT ;  /* 0x000000030700780c */ /* 0x000fda0003f05270 */
[----:B------:R-:W-:Y:S05]  /*c5a0*/  @!P0 BRA `(.L_x_298) ;  /* 0x0000000000048947 */ /* 0x000fea0003800000 */
[----:B------:R-:W-:Y:S01]  /*c5b0*/  BPT.TRAP 0x1 ;  /* 0x000000040000795c */ /* 0x000fe20000300000 */
.L_x_298:
[----:B------:R-:W0:Y:S01]  /*c5c0*/  S2R R3, SR_CgaCtaId ;  /* 0x0000000000037919 */ /* 0x000e220000008800 */
[----:B------:R-:W-:Y:S02]  /*c5d0*/  MOV R0, 0x400 ;  /* 0x0000040000007802 */ /* 0x000fe40000000f00 */
[----:B------:R-:W-:Y:S02]  /*c5e0*/  SHF.L.U32 R2, R12, 0x1f, RZ ;  /* 0x0000001f0c027819 */ /* 0x000fe400000006ff */
[----:B0-----:R-:W-:-:S05]  /*c5f0*/  LEA R0, R3, R0, 0x18 ;  /* 0x0000000003007211 */ /* 0x001fca00078ec0ff */
[----:B------:R-:W-:-:S04]  /*c600*/  VIADD R0, R0, 0x30 ;  /* 0x0000003000007836 */ /* 0x000fc80000000000 */
[C---:B------:R-:W-:Y:S02]  /*c610*/  IMAD R5, R15.reuse, 0x8, R0 ;  /* 0x000000080f057824 */ /* 0x040fe400078e0200 */
[----:B------:R-:W-:Y:S02]  /*c620*/  VIADD R15, R15, 0x1 ;  /* 0x000000010f0f7836 */ /* 0x000fe40000000000 */
[----:B------:R-:W0:Y:S03]  /*c630*/  SYNCS.PHASECHK.TRANS64.TRYWAIT P0, [R5+URZ], R2 ;  /* 0x00000002050075a7 */ /* 0x000e26000800017f */
[----:B------:R-:W-:-:S04]  /*c640*/  ISETP.NE.AND P1, PT, R15, 0x6, PT ;  /* 0x000000060f00780c */ /* 0x000fc80003f25270 */
[----:B------:R-:W-:Y:S02]  /*c650*/  SEL R3, RZ, 0x1, P1 ;  /* 0x00000001ff037807 */ /* 0x000fe40000800000 */
[----:B------:R-:W-:Y:S02]  /*c660*/  SEL R15, R15, RZ, P1 ;  /* 0x000000ff0f0f7207 */ /* 0x000fe40000800000 */
[----:B------:R-:W-:-:S03]  /*c670*/  LOP3.LUT R12, R12, R3, RZ, 0x3c, !PT ;  /* 0x000000030c0c7212 */ /* 0x000fc600078e3cff */
[----:B------:R-:W-:Y:S01]  /*c680*/  IMAD R7, R15, 0x8, R0 ;  /* 0x000000080f077824 */ /* 0x000fe200078e0200 */
[----:B------:R-:W-:Y:S01]  /*c690*/  SHF.L.U32 R4, R12, 0x1f, RZ ;  /* 0x0000001f0c047819 */ /* 0x000fe200000006ff */
[----:B0-----:R-:W-:Y:S06]  /*c6a0*/  @!P0 BRA `(.L_x_299) ;  /* 0x0000000400488947 */ /* 0x001fec0003800000 */
.L_x_314:
[----:B------:R-:W1:Y:S01]  /*c6b0*/  SYNCS.PHASECHK.TRANS64.TRYWAIT P0, [R7+URZ], R4 ;  /* 0x00000004070075a7 */ /* 0x000e62000800017f */
[----:B0-----:R-:W-:-:S05]  /*c6c0*/  VIADD R2, R15, 0x1 ;  /* 0x000000010f027836 */ /* 0x001fca0000000000 */
[----:B------:R-:W-:-:S04]  /*c6d0*/  ISETP.NE.AND P1, PT, R2, 0x6, PT ;  /* 0x000000060200780c */ /* 0x000fc80003f25270 */
[----:B------:R-:W-:Y:S02]  /*c6e0*/  SEL R3, RZ, 0x1, P1 ;  /* 0x00000001ff037807 */ /* 0x000fe40000800000 */
[----:B------:R-:W-:Y:S02]  /*c6f0*/  SEL R9, R2, RZ, P1 ;  /* 0x000000ff02097207 */ /* 0x000fe40000800000 */
[----:B------:R-:W-:-:S03]  /*c700*/  LOP3.LUT R12, R12, R3, RZ, 0x3c, !PT ;  /* 0x000000030c0c7212 */ /* 0x000fc600078e3cff */
[----:B------:R-:W-:Y:S01]  /*c710*/  IMAD R6, R9, 0x8, R0 ;  /* 0x0000000809067824 */ /* 0x000fe200078e0200 */
[----:B------:R-:W-:Y:S01]  /*c720*/  SHF.L.U32 R5, R12, 0x1f, RZ ;  /* 0x0000001f0c057819 */ /* 0x000fe200000006ff */
[----:B-1----:R-:W-:Y:S06]  /*c730*/  @!P0 BRA `(.L_x_300) ;  /* 0x0000000400388947 */ /* 0x002fec0003800000 */
.L_x_315:
[----:B------:R-:W1:Y:S01]  /*c740*/  SYNCS.PHASECHK.TRANS64.TRYWAIT P0, [R6+URZ], R5 ;  /* 0x00000005060075a7 */ /* 0x000e62000800017f */
[----:B------:R-:W-:-:S05]  /*c750*/  VIADD R2, R9, 0x1 ;  /* 0x0000000109027836 */ /* 0x000fca0000000000 */
[----:B------:R-:W-:-:S04]  /*c760*/  ISETP.NE.AND P1, PT, R2, 0x6, PT ;  /* 0x000000060200780c */ /* 0x000fc80003f25270 */
[----:B------:R-:W-:Y:S02]  /*c770*/  SEL R3, RZ, 0x1, P1 ;  /* 0x00000001ff037807 */ /* 0x000fe40000800000 */
[----:B0-----:R-:W-:Y:S02]  /*c780*/  SEL R7, R2, RZ, P1 ;  /* 0x000000ff02077207 */ /* 0x001fe40000800000 */
[----:B------:R-:W-:-:S03]  /*c790*/  LOP3.LUT R12, R12, R3, RZ, 0x3c, !PT ;  /* 0x000000030c0c7212 */ /* 0x000fc600078e3cff */
[----:B------:R-:W-:Y:S01]  /*c7a0*/  IMAD R9, R7, 0x8, R0 ;  /* 0x0000000807097824 */ /* 0x000fe200078e0200 */
[----:B------:R-:W-:Y:S01]  /*c7b0*/  SHF.L.U32 R4, R12, 0x1f, RZ ;  /* 0x0000001f0c047819 */ /* 0x000fe200000006ff */
[----:B-1----:R-:W-:Y:S06]  /*c7c0*/  @!P0 BRA `(.L_x_301) ;  /* 0x0000000400288947 */ /* 0x002fec0003800000 */
.L_x_316:
[----:B------:R-:W1:Y:S01]  /*c7d0*/  SYNCS.PHASECHK.TRANS64.TRYWAIT P0, [R9+URZ], R4 ;  /* 0x00000004090075a7 */ /* 0x000e62000800017f */
[----:B------:R-:W-:-:S05]  /*c7e0*/  VIADD R2, R7, 0x1 ;  /* 0x0000000107027836 */ /* 0x000fca0000000000 */
[----:B------:R-:W-:-:S04]  /*c7f0*/  ISETP.NE.AND P1, PT, R2, 0x6, PT ;  /* 0x000000060200780c */ /* 0x000fc80003f25270 */
[----:B------:R-:W-:Y:S02]  /*c800*/  SEL R3, RZ, 0x1, P1 ;  /* 0x00000001ff037807 */ /* 0x000fe40000800000 */
[----:B------:R-:W-:Y:S02]  /*c810*/  SEL R7, R2, RZ, P1 ;  /* 0x000000ff02077207 */ /* 0x000fe40000800000 */
[----:B------:R-:W-:-:S03]  /*c820*/  LOP3.LUT R11, R12, R3, RZ, 0x3c, !PT ;  /* 0x000000030c0b7212 */ /* 0x000fc600078e3cff */
[----:B0-----:R-:W-:Y:S01]  /*c830*/  IMAD R6, R7, 0x8, R0 ;  /* 0x0000000807067824 */ /* 0x001fe200078e0200 */
[----:B------:R-:W-:Y:S01]  /*c840*/  SHF.L.U32 R5, R11, 0x1f, RZ ;  /* 0x0000001f0b057819 */ /* 0x000fe200000006ff */
[----:B-1----:R-:W-:Y:S06]  /*c850*/  @!P0 BRA `(.L_x_302) ;  /* 0x0000000400188947 */ /* 0x002fec0003800000 */
.L_x_317:
[----:B------:R-:W1:Y:S01]  /*c860*/  SYNCS.PHASECHK.TRANS64.TRYWAIT P0, [R6+URZ], R5 ;  /* 0x00000005060075a7 */ /* 0x000e62000800017f */
[----:B------:R-:W-:-:S05]  /*c870*/  VIADD R2, R7, 0x1 ;  /* 0x0000000107027836 */ /* 0x000fca0000000000 */
[----:B------:R-:W-:-:S04]  /*c880*/  ISETP.NE.AND P1, PT, R2, 0x6, PT ;  /* 0x000000060200780c */ /* 0x000fc80003f25270 */
[----:B0-----:R-:W-:Y:S02]  /*c890*/  SEL R4, RZ, 0x1, P1 ;  /* 0x00000001ff047807 */ /* 0x001fe40000800000 */
[----:B------:R-:W-:Y:S02]  /*c8a0*/  SEL R3, R2, RZ, P1 ;  /* 0x000000ff02037207 */ /* 0x000fe40000800000 */
[----:B------:R-:W-:Y:S01]  /*c8b0*/  LOP3.LUT R4, R11, R4, RZ, 0x3c, !PT ;  /* 0x000000040b047212 */ /* 0x000fe200078e3cff */
[----:B-1----:R-:W-:Y:S06]  /*c8c0*/  @!P0 BRA `(.L_x_303) ;  /* 0x0000000400108947 */ /* 0x002fec0003800000 */
.L_x_318:
[----:B------:R-:W-:Y:S01]  /*c8d0*/  IMAD R3, R3, 0x8, R0 ;  /* 0x0000000803037824 */ /* 0x000fe200078e0200 */
[----:B------:R-:W-:-:S07]  /*c8e0*/  SHF.L.U32 R0, R4, 0x1f, RZ ;  /* 0x0000001f04007819 */ /* 0x000fce00000006ff */
.L_x_304:
[----:B-1----:R1:W2:Y:S02]  /*c8f0*/  SYNCS.PHASECHK.TRANS64.TRYWAIT P0, [R3+URZ], R0 ;  /* 0x00000000030075a7 */ /* 0x0022a4000800017f */
[----:B--2---:R-:W-:Y:S05]  /*c900*/  @!P0 NANOSLEEP.SYNCS 0x989680 ;  /* 0x009896800000895d */ /* 0x004fea0003900000 */
[----:B------:R-:W2:Y:S02]  /*c910*/  @!P0 SYNCS.PHASECHK.TRANS64 P0, [R3+URZ], R0 ;  /* 0x00000000030085a7 */ /* 0x000ea4000800007f */
[----:B--2---:R-:W-:Y:S05]  /*c920*/  @!P0 BRA `(.L_x_304) ;  /* 0xfffffffc00f08947 */ /* 0x004fea000383ffff */
.L_x_297:
[----:B------:R-:W-:Y:S05]  /*c930*/  BSYNC B0 ;  /* 0x0000000000007941 */ /* 0x000fea0003800000 */
.L_x_296:
[----:B------:R-:W-:Y:S05]  /*c940*/  EXIT ;  /* 0x000000000000794d */ /* 0x000fea0003800000 */
.L_x_15:
[----:B0-----:R-:W-:-:S04]  /*c950*/  IMAD.U32 R19, RZ, RZ, UR12 ;  /* 0x0000000cff137e24 */ /* 0x001fc8000f8e00ff */
[----:B------:R0:W1:Y:S03]  /*c960*/  SYNCS.PHASECHK.TRANS64.TRYWAIT P0, [R19+URZ+-0x8], R18 ;  /* 0xfffff812130075a7 */ /* 0x000066000800017f */
[----:B-1----:R-:W-:Y:S05]  /*c970*/  @!P0 NANOSLEEP.SYNCS 0x989680 ;  /* 0x009896800000895d */ /* 0x002fea0003900000 */
[----:B------:R-:W1:Y:S02]  /*c980*/  @!P0 SYNCS.PHASECHK.TRANS64 P0, [R19+URZ+-0x8], R18 ;  /* 0xfffff812130085a7 */ /* 0x000e64000800007f */
[----:B-1----:R-:W-:Y:S05]  /*c990*/  @!P0 BRA `(.L_x_15) ;  /* 0xfffffffc00ec8947 */ /* 0x002fea000383ffff */
[----:B------:R-:W-:Y:S05]  /*c9a0*/  BRA `(.L_x_305) ;  /* 0xffffff4800d47947 */ /* 0x000fea000383ffff */
.L_x_20:
[----:B-1----:R-:W-:-:S04]  /*c9b0*/  IMAD.U32 R21, RZ, RZ, UR8 ;  /* 0x00000008ff157e24 */ /* 0x002fc8000f8e00ff */
[----:B------:R1:W2:Y:S03]  /*c9c0*/  SYNCS.PHASECHK.TRANS64.TRYWAIT P0, [R21+URZ], R20 ;  /* 0x00000014150075a7 */ /* 0x0002a6000800017f */
[----:B--2---:R-:W-:Y:S05]  /*c9d0*/  @!P0 NANOSLEEP.SYNCS 0x989680 ;  /* 0x009896800000895d */ /* 0x004fea0003900000 */
[----:B------:R-:W2:Y:S02]  /*c9e0*/  @!P0 SYNCS.PHASECHK.TRANS64 P0, [R21+URZ], R20 ;  /* 0x00000014150085a7 */ /* 0x000ea4000800007f */
[----:B--2---:R-:W-:Y:S05]  /*c9f0*/  @!P0 BRA `(.L_x_20) ;  /* 0xfffffffc00ec8947 */ /* 0x004fea000383ffff */
[----:B------:R-:W-:Y:S05]  /*ca00*/  BRA `(.L_x_19) ;  /* 0xffffff5000087947 */ /* 0x000fea000383ffff */
.L_x_24:
[----:B0-----:R-:W-:-:S04]  /*ca10*/  IMAD.U32 R19, RZ, RZ, UR12 ;  /* 0x0000000cff137e24 */ /* 0x001fc8000f8e00ff */
[----:B------:R0:W2:Y:S03]  /*ca20*/  SYNCS.PHASECHK.TRANS64.TRYWAIT P0, [R19+URZ+0x8], R18 ;  /* 0x00000812130075a7 */ /* 0x0000a6000800017f */
[----:B--2---:R-:W-:Y:S05]  /*ca30*/  @!P0 NANOSLEEP.SYNCS 0x989680 ;  /* 0x009896800000895d */ /* 0x004fea0003900000 */
[----:B------:R-:W2:Y:S02]  /*ca40*/  @!P0 SYNCS.PHASECHK.TRANS64 P0, [R19+URZ+0x8], R18 ;  /* 0x00000812130085a7 */ /* 0x000ea4000800007f */
[----:B--2---:R-:W-:Y:S05]  /*ca50*/  @!P0 BRA `(.L_x_24) ;  /* 0xfffffffc00ec8947 */ /* 0x004fea000383ffff */
[----:B------:R-:W-:Y:S05]  /*ca60*/  BRA `(.L_x_306) ;  /* 0xffffff5000e47947 */ /* 0x000fea000383ffff */
.L_x_283:
[----:B------:R-:W-:Y:S01]  /*ca70*/  BSSY B1, `(.L_x_307) ;  /* 0x0000006000017945 */ /* 0x000fe20003800000 */
[----:B------:R-:W-:-:S07]  /*ca80*/  IMAD.MOV.U32 R10, RZ, RZ, -0x1 ;  /* 0xffffffffff0a7424 */ /* 0x000fce00078e00ff */
[----:B------:R-:W-:Y:S05]  /*ca90*/  WARPSYNC.COLLECTIVE R10, `(.L_x_308) ;  /* 0x000000000a0c7348 */ /* 0x000fea0003c00000 */
[----:B------:R-:W-:Y:S02]  /*caa0*/  ELECT P1, UR62, PT ;  /* 0x00000000003e782f */ /* 0x000fe40003820000 */
[----:B------:R-:W-:Y:S01]  /*cab0*/  MOV R10, UR62 ;  /* 0x0000003e000a7c02 */ /* 0x000fe20008000f00 */
[----:B------:R-:W-:Y:S10]  /*cac0*/  ENDCOLLECTIVE ;  /* 0x000000000000791b */ /* 0x000ff40003800000 */
.L_x_308:
[----:B------:R-:W-:Y:S05]  /*cad0*/  BSYNC B1 ;  /* 0x0000000000017941 */ /* 0x000fea0003800000 */
.L_x_307:
[----:B------:R-:W-:Y:S05]  /*cae0*/  BRA `(.L_x_309) ;  /* 0xffffffec00a47947 */ /* 0x000fea000383ffff */
.L_x_286:
[----:B-1----:R1:W2:Y:S02]  /*caf0*/  SYNCS.PHASECHK.TRANS64.TRYWAIT P1, [R18+URZ+0x30], R11 ;  /* 0x0000300b120075a7 */ /* 0x0022a4000802017f */
[----:B--2---:R-:W-:Y:S05]  /*cb00*/  @!P1 NANOSLEEP.SYNCS 0x989680 ;  /* 0x009896800000995d */ /* 0x004fea0003900000 */
[----:B------:R-:W2:Y:S02]  /*cb10*/  @!P1 SYNCS.PHASECHK.TRANS64 P1, [R18+URZ+0x30], R11 ;  /* 0x0000300b120095a7 */ /* 0x000ea4000802007f */
[----:B--2---:R-:W-:Y:S05]  /*cb20*/  @!P1 BRA `(.L_x_286) ;  /* 0xfffffffc00f09947 */ /* 0x004fea000383ffff */
[----:B------:R-:W-:Y:S05]  /*cb30*/  BRA `(.L_x_310) ;  /* 0xffffffec00dc7947 */ /* 0x000fea000383ffff */
.L_x_295:
[----:B------:R-:W-:Y:S01]  /*cb40*/  BSSY B0, `(.L_x_311) ;  /* 0x0000006000007945 */ /* 0x000fe20003800000 */
[----:B------:R-:W-:-:S07]  /*cb50*/  IMAD.MOV.U32 R10, RZ, RZ, -0x1 ;  /* 0xffffffffff0a7424 */ /* 0x000fce00078e00ff */
[----:B------:R-:W-:Y:S05]  /*cb60*/  WARPSYNC.COLLECTIVE R10, `(.L_x_312) ;  /* 0x000000000a0c7348 */ /* 0x000fea0003c00000 */
[----:B------:R-:W-:Y:S02]  /*cb70*/  ELECT P1, UR62, PT ;  /* 0x00000000003e782f */ /* 0x000fe40003820000 */
[----:B------:R-:W-:Y:S01]  /*cb80*/  MOV R10, UR62 ;  /* 0x0000003e000a7c02 */ /* 0x000fe20008000f00 */
[----:B------:R-:W-:Y:S10]  /*cb90*/  ENDCOLLECTIVE ;  /* 0x000000000000791b */ /* 0x000ff40003800000 */
.L_x_312:
[----:B------:R-:W-:Y:S05]  /*cba0*/  BSYNC B0 ;  /* 0x0000000000007941 */ /* 0x000fea0003800000 */
.L_x_311:
[----:B------:R-:W-:Y:S01]  /*cbb0*/  PLOP3.LUT P0, PT, P1, PT, PT, 0x80, 0x0 ;  /* 0x000000000000781c */ /* 0x000fe20000f0f070 */
[----:B------:R-:W-:-:S12]  /*cbc0*/  BRA `(.L_x_313) ;  /* 0xfffffff800647947 */ /* 0x000fd8000383ffff */
.L_x_299:
[----:B0-----:R0:W1:Y:S02]  /*cbd0*/  SYNCS.PHASECHK.TRANS64.TRYWAIT P0, [R5+URZ], R2 ;  /* 0x00000002050075a7 */ /* 0x001064000800017f */
[----:B-1----:R-:W-:Y:S05]  /*cbe0*/  @!P0 NANOSLEEP.SYNCS 0x989680 ;  /* 0x009896800000895d */ /* 0x002fea0003900000 */
[----:B------:R-:W1:Y:S02]  /*cbf0*/  @!P0 SYNCS.PHASECHK.TRANS64 P0, [R5+URZ], R2 ;  /* 0x00000002050085a7 */ /* 0x000e64000800007f */
[----:B-1----:R-:W-:Y:S05]  /*cc00*/  @!P0 BRA `(.L_x_299) ;  /* 0xfffffffc00f08947 */ /* 0x002fea000383ffff */
[----:B------:R-:W-:Y:S05]  /*cc10*/  BRA `(.L_x_314) ;  /* 0xfffffff800a47947 */ /* 0x000fea000383ffff */
.L_x_300:
[----:B0-----:R0:W1:Y:S02]  /*cc20*/  SYNCS.PHASECHK.TRANS64.TRYWAIT P0, [R7+URZ], R4 ;  /* 0x00000004070075a7 */ /* 0x001064000800017f */
[----:B-1----:R-:W-:Y:S05]  /*cc30*/  @!P0 NANOSLEEP.SYNCS 0x989680 ;  /* 0x009896800000895d */ /* 0x002fea0003900000 */
[----:B------:R-:W1:Y:S02]  /*cc40*/  @!P0 SYNCS.PHASECHK.TRANS64 P0, [R7+URZ], R4 ;  /* 0x00000004070085a7 */ /* 0x000e64000800007f */
[----:B-1----:R-:W-:Y:S05]  /*cc50*/  @!P0 BRA `(.L_x_300) ;  /* 0xfffffffc00f08947 */ /* 0x002fea000383ffff */
[----:B------:R-:W-:Y:S05]  /*cc60*/  BRA `(.L_x_315) ;  /* 0xfffffff800b47947 */ /* 0x000fea000383ffff */
.L_x_301:
[----:B0-----:R0:W1:Y:S02]  /*cc70*/  SYNCS.PHASECHK.TRANS64.TRYWAIT P0, [R6+URZ], R5 ;  /* 0x00000005060075a7 */ /* 0x001064000800017f */
[----:B-1----:R-:W-:Y:S05]  /*cc80*/  @!P0 NANOSLEEP.SYNCS 0x989680 ;  /* 0x009896800000895d */ /* 0x002fea0003900000 */
[----:B------:R-:W1:Y:S02]  /*cc90*/  @!P0 SYNCS.PHASECHK.TRANS64 P0, [R6+URZ], R5 ;  /* 0x00000005060085a7 */ /* 0x000e64000800007f */
[----:B-1----:R-:W-:Y:S05]  /*cca0*/  @!P0 BRA `(.L_x_301) ;  /* 0xfffffffc00f08947 */ /* 0x002fea000383ffff */
[----:B------:R-:W-:Y:S05]  /*ccb0*/  BRA `(.L_x_316) ;  /* 0xfffffff800c47947 */ /* 0x000fea000383ffff */
.L_x_302:
[----:B0-----:R0:W1:Y:S02]  /*ccc0*/  SYNCS.PHASECHK.TRANS64.TRYWAIT P0, [R9+URZ], R4 ;  /* 0x00000004090075a7 */ /* 0x001064000800017f */
[----:B-1----:R-:W-:Y:S05]  /*ccd0*/  @!P0 NANOSLEEP.SYNCS 0x989680 ;  /* 0x009896800000895d */ /* 0x002fea0003900000 */
[----:B------:R-:W1:Y:S02]  /*cce0*/  @!P0 SYNCS.PHASECHK.TRANS64 P0, [R9+URZ], R4 ;  /* 0x00000004090085a7 */ /* 0x000e64000800007f */
[----:B-1----:R-:W-:Y:S05]  /*ccf0*/  @!P0 BRA `(.L_x_302) ;  /* 0xfffffffc00f08947 */ /* 0x002fea000383ffff */
[----:B------:R-:W-:Y:S05]  /*cd00*/  BRA `(.L_x_317) ;  /* 0xfffffff800d47947 */ /* 0x000fea000383ffff */
.L_x_303:
[----:B0-----:R0:W1:Y:S02]  /*cd10*/  SYNCS.PHASECHK.TRANS64.TRYWAIT P0, [R6+URZ], R5 ;  /* 0x00000005060075a7 */ /* 0x001064000800017f */
[----:B-1----:R-:W-:Y:S05]  /*cd20*/  @!P0 NANOSLEEP.SYNCS 0x989680 ;  /* 0x009896800000895d */ /* 0x002fea0003900000 */
[----:B------:R-:W1:Y:S02]  /*cd30*/  @!P0 SYNCS.PHASECHK.TRANS64 P0, [R6+URZ], R5 ;  /* 0x00000005060085a7 */ /* 0x000e64000800007f */
[----:B-1----:R-:W-:Y:S05]  /*cd40*/  @!P0 BRA `(.L_x_303) ;  /* 0xfffffffc00f08947 */ /* 0x002fea000383ffff */
[----:B------:R-:W-:Y:S05]  /*cd50*/  BRA `(.L_x_318) ;  /* 0xfffffff800dc7947 */ /* 0x000fea000383ffff */
.L_x_319:
[----:B------:R-:W-:-:S00]  /*cd60*/  BRA `(.L_x_319) ;  /* 0xfffffffc00fc7947 */ /* 0x000fc0000383ffff */
[----:B------:R-:W-:-:S00]  /*cd70*/  NOP ;  /* 0x0000000000007918 */ /* 0x000fc00000000000 */
        /* <DEDUP_REMOVED lines=8> */
.L_x_320:


//--------------------- .nv.shared._ZN7cutlass13device_kernelINS_4gemm6kernel13GemmUniversalIN4cute5tupleIJiiiiEEENS1_10collective13CollectiveMmaINS1_40MainloopSm90TmaGmmaWarpSpecializedSparseILi6ENS5_IJNS4_1CILi1EEESB_SB_EEENS1_32KernelTmaWarpSpecializedPingpongEEENS5_IJNSA_ILi64EEENSA_ILi256EEESF_EEENS_10bfloat16_tENS5_IJNS4_6LayoutINS5_IJiNS5_IJNSA_ILi2EEEiEEEiEEENS5_IJlNS5_IJSB_SK_EEElEEEEENSJ_INS5_IJNS5_IJNS5_IJNSA_ILi8EEESK_NSA_ILi4EEEEEEiEEENS5_IJNS5_IJNSA_ILi16EEESK_SK_EEEiEEEiEEENS5_IJNS5_IJNS5_IJSF_SU_NSA_ILi1024EEEEEENSA_ILi4096EEEEEENS5_IJNS5_IJSB_NSA_ILi512EEENSA_ILi32EEEEEElEEElEEEEEEEESI_NS5_IJlSB_lEEENS4_8TiledMMAINS4_8MMA_AtomIJNS4_4SM904GMMA6SPARSE29GMMA_64x256x32_F32BF16BF16_SSILNS1D_5MajorE0ELS1G_0ELNS1D_7ScaleInE1ELS1H_1ELNS1D_9SparseSelE0EEEEEENSJ_ISC_NS5_IJNSA_ILi0EEES1L_S1L_EEEEENS5_IJNS4_10UnderscoreES1O_S1O_EEEEENS4_13SM90_TMA_LOADENS4_14ComposedLayoutINS4_7SwizzleILi2ELi4ELi3EEENS4_25smem_sparse_ptr_flag_bitsILi2ELi16EEENSJ_INS5_IJNS5_IJSB_SQ_EEENS5_IJSK_S13_EEEEEENS5_IJNS5_IJS1L_SF_EEESN_EEEEEEEvNS4_8identityES1R_NS1S_INS1T_ILi3ELi4ELi3EEENS4_18smem_ptr_flag_bitsILi16EEENSJ_INS5_IJSQ_SF_EEENS5_IJSF_SB_EEEEEEEvS24_EENS_8epilogue10collective6detail29Sm90TmaWarpSpecializedAdapterINS2E_15DefaultEpilogueIfNS5_IJSB_llEEES2I_NS2D_6thread17LinearCombinationIfLi1EffLNS2J_9ScaleType4KindE0ELNS_15FloatRoundStyleE2EfEENS1_15EpilogueDefaultEEEEEvvEEEEvNT_6ParamsE --------------------------
	.section	.nv.shared._ZN7cutlass13device_kernelINS_4gemm6kernel13GemmUniversalIN4cute5tupleIJiiiiEEENS1_10collective13CollectiveMmaINS1_40MainloopSm90TmaGmmaWarpSpecializedSparseILi6ENS5_IJNS4_1CILi1EEESB_SB_EEENS1_32KernelTmaWarpSpecializedPingpongEEENS5_IJNSA_ILi64EEENSA_ILi256EEESF_EEENS_10bfloat16_tENS5_IJNS4_6LayoutINS5_IJiNS5_IJNSA_ILi2EEEiEEEiEEENS5_IJlNS5_IJSB_SK_EEElEEEEENSJ_INS5_IJNS5_IJNS5_IJNSA_ILi8EEESK_NSA_ILi4EEEEEEiEEENS5_IJNS5_IJNSA_ILi16EEESK_SK_EEEiEEEiEEENS5_IJNS5_IJNS5_IJSF_SU_NSA_ILi1024EEEEEENSA_ILi4096EEEEEENS5_IJNS5_IJSB_NSA_ILi512EEENSA_ILi32EEEEEElEEElEEEEEEEESI_NS5_IJlSB_lEEENS4_8TiledMMAINS4_8MMA_AtomIJNS4_4SM904GMMA6SPARSE29GMMA_64x256x32_F32BF16BF16_SSILNS1D_5MajorE0ELS1G_0ELNS1D_7ScaleInE1ELS1H_1ELNS1D_9SparseSelE0EEEEEENSJ_ISC_NS5_IJNSA_ILi0EEES1L_S1L_EEEEENS5_IJNS4_10UnderscoreES1O_S1O_EEEEENS4_13SM90_TMA_LOADENS4_14ComposedLayoutINS4_7SwizzleILi2ELi4ELi3EEENS4_25smem_sparse_ptr_flag_bitsILi2ELi16EEENSJ_INS5_IJNS5_IJSB_SQ_EEENS5_IJSK_S13_EEEEEENS5_IJNS5_IJS1L_SF_EEESN_EEEEEEEvNS4_8identityES1R_NS1S_INS1T_ILi3ELi4ELi3EEENS4_18smem_ptr_flag_bitsILi16EEENSJ_INS5_IJSQ_SF_EEENS5_IJSF_SB_EEEEEEEvS24_EENS_8epilogue10collective6detail29Sm90TmaWarpSpecializedAdapterINS2E_15DefaultEpilogueIfNS5_IJSB_llEEES2I_NS2D_6thread17LinearCombinationIfLi1EffLNS2J_9ScaleType4KindE0ELNS_15FloatRoundStyleE2EfEENS1_15EpilogueDefaultEEEEEvvEEEEvNT_6ParamsE,"aw",@nobits
	.sectionflags	@""
	.align	16
	.zero		1024


//--------------------- .nv.shared.reserved.0     --------------------------
	.section	.nv.shared.reserved.0,"aw",@nobits
	.weak		__nv_reservedSMEM_offset_0_alias
	.size		__nv_reservedSMEM_offset_0_alias, 0, 0
	.other		__nv_reservedSMEM_offset_0_alias,@"STO_CUDA_RESERVED_SHARED STV_DEFAULT"
__nv_reservedSMEM_offset_0_alias:
	.zero		0


//--------------------- .nv.global                --------------------------
	.section	.nv.global,"aw",@nobits
.nv.global:
	.type		_ZN39_INTERNAL_d1e68dc1_4_k_cu_f5918877_26174cute1_E,@object
	.size		_ZN39_INTERNAL_d1e68dc1_4_k_cu_f5918877_26174cute1_E,(_ZN39_INTERNAL_d1e68dc1_4_k_cu_f5918877_26174cuda3std3__45__cpo6cbeginE - _ZN39_INTERNAL_d1e68dc1_4_k_cu_f5918877_26174cute1_E)
_ZN39_INTERNAL_d1e68dc1_4_k_cu_f5918877_26174cute1_E:
	.zero		1
	.type		_ZN39_INTERNAL_d1e68dc1_4_k_cu_f5918877_26174cuda3std3__45__cpo6cbeginE,@object
	.size		_ZN39_INTERNAL_d1e68dc1_4_k_cu_f5918877_26174cuda3std3__45__cpo6cbeginE,(_ZN39_INTERNAL_d1e68dc1_4_k_cu_f5918877_26174cuda3std3__48in_placeE - _ZN39_INTERNAL_d1e68dc1_4_k_cu_f5918877_26174cuda3std3__45__cpo6cbeginE)
_ZN39_INTERNAL_d1e68dc1_4_k_cu_f5918877_26174cuda3std3__45__cpo6cbeginE:
	.zero		1
	.type		_ZN39_INTERNAL_d1e68dc1_4_k_cu_f5918877_26174cuda3std3__48in_placeE,@object
	.size		_ZN39_INTERNAL_d1e68dc1_4_k_cu_f5918877_26174cuda3std3__48in_placeE,(_ZN39_INTERNAL_d1e68dc1_4_k_cu_f5918877_26174cuda3std6ranges3__45__cpo9iter_moveE - _ZN39_INTERNAL_d1e68dc1_4_k_cu_f5918877_26174cuda3std3__48in_placeE)
_ZN39_INTERNAL_d1e68dc1_4_k_cu_f5918877_26174cuda3std3__48in_placeE:
	.zero		1
	.type		_ZN39_INTERNAL_d1e68dc1_4_k_cu_f5918877_26174cuda3std6ranges3__45__cpo9iter_moveE,@object
	.size		_ZN39_INTERNAL_d1e68dc1_4_k_cu_f5918877_26174cuda3std6ranges3__45__cpo9iter_moveE,(_ZN39_INTERNAL_d1e68dc1_4_k_cu_f5918877_26174cuda3std3__45__cpo5beginE - _ZN39_INTERNAL_d1e68dc1_4_k_cu_f5918877_26174cuda3std6ranges3__45__cpo9iter_moveE)
_ZN39_INTERNAL_d1e68dc1_4_k_cu_f5918877_26174cuda3std6ranges3__45__cpo9iter_moveE:
	.zero		1
	.type		_ZN39_INTERNAL_d1e68dc1_4_k_cu_f5918877_26174cuda3std3__45__cpo5beginE,@object
	.size		_ZN39_INTERNAL_d1e68dc1_4_k_cu_f5918877_26174cuda3std3__45__cpo5beginE,(_ZN39_INTERNAL_d1e68dc1_4_k_cu_f5918877_26174cuda3std3__441_GLOBAL__N__d1e68dc1_4_k_cu_f5918877_26176ignoreE - _ZN39_INTERNAL_d1e68dc1_4_k_cu_f5918877_26174cuda3std3__45__cpo5beginE)
_ZN39_INTERNAL_d1e68dc1_4_k_cu_f5918877_26174cuda3std3__45__cpo5beginE:
	.zero		1
	.type		_ZN39_INTERNAL_d1e68dc1_4_k_cu_f5918877_26174cuda3std3__441_GLOBAL__N__d1e68dc1_4_k_cu_f5918877_26176ignoreE,@object
	.size		_ZN39_INTERNAL_d1e68dc1_4_k_cu_f5918877_26174cuda3std3__441_GLOBAL__N__d1e68dc1_4_k_cu_f5918877_26176ignoreE,(_ZN39_INTERNAL_d1e68dc1_4_k_cu_f5918877_26174cute7productE - _ZN39_INTERNAL_d1e68dc1_4_k_cu_f5918877_26174cuda3std3__441_GLOBAL__N__d1e68dc1_4_k_cu_f5918877_26176ignoreE)
_ZN39_INTERNAL_d1e68dc1_4_k_cu_f5918877_26174cuda3std3__441_GLOBAL__N__d1e68dc1_4_k_cu_f5918877_26176ignoreE:
	.zero		1
	.type		_ZN39_INTERNAL_d1e68dc1_4_k_cu_f5918877_26174cute7productE,@object
	.size		_ZN39_INTERNAL_d1e68dc1_4_k_cu_f5918877_26174cute7productE,(_ZN39_INTERNAL_d1e68dc1_4_k_cu_f5918877_26174cuda3std3__45__cpo3endE - _ZN39_INTERNAL_d1e68dc1_4_k_cu_f5918877_26174cute7productE)
_ZN39_INTERNAL_d1e68dc1_4_k_cu_f5918877_26174cute7productE:
	.zero		1
	.type		_ZN39_INTERNAL_d1e68dc1_4_k_cu_f5918877_26174cuda3std3__45__cpo3endE,@object
	.size		_ZN39_INTERNAL_d1e68dc1_4_k_cu_f5918877_26174cuda3std3__45__cpo3endE,(_ZN39_INTERNAL_d1e68dc1_4_k_cu_f5918877_26174cuda3std3__419piecewise_constructE - _ZN39_INTERNAL_d1e68dc1_4_k_cu_f5918877_26174cuda3std3__45__cpo3endE)
_ZN39_INTERNAL_d1e68dc1_4_k_cu_f5918877_26174cuda3std3__45__cpo3endE:
	.zero		1
	.type		_ZN39_INTERNAL_d1e68dc1_4_k_cu_f5918877_26174cuda3std3__419piecewise_constructE,@object
	.size		_ZN39_INTERNAL_d1e68dc1_4_k_cu_f5918877_26174cuda3std3__419piecewise_constructE,(_ZN39_INTERNAL_d1e68dc1_4_k_cu_f5918877_26174cuda3std3__45__cpo4cendE - _ZN39_INTERNAL_d1e68dc1_4_k_cu_f5918877_26174cuda3std3__419piecewise_constructE)
_ZN39_INTERNAL_d1e68dc1_4_k_cu_f5918877_26174cuda3std3__419piecewise_constructE:
	.zero		1
	.type		_ZN39_INTERNAL_d1e68dc1_4_k_cu_f5918877_26174cuda3std3__45__cpo4cendE,@object
	.size		_ZN39_INTERNAL_d1e68dc1_4_k_cu_f5918877_26174cuda3std3__45__cpo4cendE,(_ZN39_INTERNAL_d1e68dc1_4_k_cu_f5918877_26174cuda3std6ranges3__45__cpo4swapE - _ZN39_INTERNAL_d1e68dc1_4_k_cu_f5918877_26174cuda3std3__45__cpo4cendE)
_ZN39_INTERNAL_d1e68dc1_4_k_cu_f5918877_26174cuda3std3__45__cpo4cendE:
	.zero		1
	.type		_ZN39_INTERNAL_d1e68dc1_4_k_cu_f5918877_26174cuda3std6ranges3__45__cpo4swapE,@object
	.size		_ZN39_INTERNAL_d1e68dc1_4_k_cu_f5918877_26174cuda3std6ranges3__45__cpo4swapE,(.L_7 - _ZN39_INTERNAL_d1e68dc1_4_k_cu_f5918877_26174cuda3std6ranges3__45__cpo4swapE)
_ZN39_INTERNAL_d1e68dc1_4_k_cu_f5918877_26174cuda3std6ranges3__45__cpo4swapE:
	.zero		1
.L_7:


//--------------------- .nv.constant0._ZN7cutlass13device_kernelINS_4gemm6kernel13GemmUniversalIN4cute5tupleIJiiiiEEENS1_10collective13CollectiveMmaINS1_40MainloopSm90TmaGmmaWarpSpecializedSparseILi6ENS5_IJNS4_1CILi1EEESB_SB_EEENS1_32KernelTmaWarpSpecializedPingpongEEENS5_IJNSA_ILi64EEENSA_ILi256EEESF_EEENS_10bfloat16_tENS5_IJNS4_6LayoutINS5_IJiNS5_IJNSA_ILi2EEEiEEEiEEENS5_IJlNS5_IJSB_SK_EEElEEEEENSJ_INS5_IJNS5_IJNS5_IJNSA_ILi8EEESK_NSA_ILi4EEEEEEiEEENS5_IJNS5_IJNSA_ILi16EEESK_SK_EEEiEEEiEEENS5_IJNS5_IJNS5_IJSF_SU_NSA_ILi1024EEEEEENSA_ILi4096EEEEEENS5_IJNS5_IJSB_NSA_ILi512EEENSA_ILi32EEEEEElEEElEEEEEEEESI_NS5_IJlSB_lEEENS4_8TiledMMAINS4_8MMA_AtomIJNS4_4SM904GMMA6SPARSE29GMMA_64x256x32_F32BF16BF16_SSILNS1D_5MajorE0ELS1G_0ELNS1D_7ScaleInE1ELS1H_1ELNS1D_9SparseSelE0EEEEEENSJ_ISC_NS5_IJNSA_ILi0EEES1L_S1L_EEEEENS5_IJNS4_10UnderscoreES1O_S1O_EEEEENS4_13SM90_TMA_LOADENS4_14ComposedLayoutINS4_7SwizzleILi2ELi4ELi3EEENS4_25smem_sparse_ptr_flag_bitsILi2ELi16EEENSJ_INS5_IJNS5_IJSB_SQ_EEENS5_IJSK_S13_EEEEEENS5_IJNS5_IJS1L_SF_EEESN_EEEEEEEvNS4_8identityES1R_NS1S_INS1T_ILi3ELi4ELi3EEENS4_18smem_ptr_flag_bitsILi16EEENSJ_INS5_IJSQ_SF_EEENS5_IJSF_SB_EEEEEEEvS24_EENS_8epilogue10collective6detail29Sm90TmaWarpSpecializedAdapterINS2E_15DefaultEpilogueIfNS5_IJSB_llEEES2I_NS2D_6thread17LinearCombinationIfLi1EffLNS2J_9ScaleType4KindE0ELNS_15FloatRoundStyleE2EfEENS1_15EpilogueDefaultEEEEEvvEEEEvNT_6ParamsE --------------------------
	.section	.nv.constant0._ZN7cutlass13device_kernelINS_4gemm6kernel13GemmUniversalIN4cute5tupleIJiiiiEEENS1_10collective13CollectiveMmaINS1_40MainloopSm90TmaGmmaWarpSpecializedSparseILi6ENS5_IJNS4_1CILi1EEESB_SB_EEENS1_32KernelTmaWarpSpecializedPingpongEEENS5_IJNSA_ILi64EEENSA_ILi256EEESF_EEENS_10bfloat16_tENS5_IJNS4_6LayoutINS5_IJiNS5_IJNSA_ILi2EEEiEEEiEEENS5_IJlNS5_IJSB_SK_EEElEEEEENSJ_INS5_IJNS5_IJNS5_IJNSA_ILi8EEESK_NSA_ILi4EEEEEEiEEENS5_IJNS5_IJNSA_ILi16EEESK_SK_EEEiEEEiEEENS5_IJNS5_IJNS5_IJSF_SU_NSA_ILi1024EEEEEENSA_ILi4096EEEEEENS5_IJNS5_IJSB_NSA_ILi512EEENSA_ILi32EEEEEElEEElEEEEEEEESI_NS5_IJlSB_lEEENS4_8TiledMMAINS4_8MMA_AtomIJNS4_4SM904GMMA6SPARSE29GMMA_64x256x32_F32BF16BF16_SSILNS1D_5MajorE0ELS1G_0ELNS1D_7ScaleInE1ELS1H_1ELNS1D_9SparseSelE0EEEEEENSJ_ISC_NS5_IJNSA_ILi0EEES1L_S1L_EEEEENS5_IJNS4_10UnderscoreES1O_S1O_EEEEENS4_13SM90_TMA_LOADENS4_14ComposedLayoutINS4_7SwizzleILi2ELi4ELi3EEENS4_25smem_sparse_ptr_flag_bitsILi2ELi16EEENSJ_INS5_IJNS5_IJSB_SQ_EEENS5_IJSK_S13_EEEEEENS5_IJNS5_IJS1L_SF_EEESN_EEEEEEEvNS4_8identityES1R_NS1S_INS1T_ILi3ELi4ELi3EEENS4_18smem_ptr_flag_bitsILi16EEENSJ_INS5_IJSQ_SF_EEENS5_IJSF_SB_EEEEEEEvS24_EENS_8epilogue10collective6detail29Sm90TmaWarpSpecializedAdapterINS2E_15DefaultEpilogueIfNS5_IJSB_llEEES2I_NS2D_6thread17LinearCombinationIfLi1EffLNS2J_9ScaleType4KindE0ELNS_15FloatRoundStyleE2EfEENS1_15EpilogueDefaultEEEEEvvEEEEvNT_6ParamsE,"a",@progbits
	.sectionflags	@""
	.align	4
.nv.constant0._ZN7cutlass13device_kernelINS_4gemm6kernel13GemmUniversalIN4cute5tupleIJiiiiEEENS1_10collective13CollectiveMmaINS1_40MainloopSm90TmaGmmaWarpSpecializedSparseILi6ENS5_IJNS4_1CILi1EEESB_SB_EEENS1_32KernelTmaWarpSpecializedPingpongEEENS5_IJNSA_ILi64EEENSA_ILi256EEESF_EEENS_10bfloat16_tENS5_IJNS4_6LayoutINS5_IJiNS5_IJNSA_ILi2EEEiEEEiEEENS5_IJlNS5_IJSB_SK_EEElEEEEENSJ_INS5_IJNS5_IJNS5_IJNSA_ILi8EEESK_NSA_ILi4EEEEEEiEEENS5_IJNS5_IJNSA_ILi16EEESK_SK_EEEiEEEiEEENS5_IJNS5_IJNS5_IJSF_SU_NSA_ILi1024EEEEEENSA_ILi4096EEEEEENS5_IJNS5_IJSB_NSA_ILi512EEENSA_ILi32EEEEEElEEElEEEEEEEESI_NS5_IJlSB_lEEENS4_8TiledMMAINS4_8MMA_AtomIJNS4_4SM904GMMA6SPARSE29GMMA_64x256x32_F32BF16BF16_SSILNS1D_5MajorE0ELS1G_0ELNS1D_7ScaleInE1ELS1H_1ELNS1D_9SparseSelE0EEEEEENSJ_ISC_NS5_IJNSA_ILi0EEES1L_S1L_EEEEENS5_IJNS4_10UnderscoreES1O_S1O_EEEEENS4_13SM90_TMA_LOADENS4_14ComposedLayoutINS4_7SwizzleILi2ELi4ELi3EEENS4_25smem_sparse_ptr_flag_bitsILi2ELi16EEENSJ_INS5_IJNS5_IJSB_SQ_EEENS5_IJSK_S13_EEEEEENS5_IJNS5_IJS1L_SF_EEESN_EEEEEEEvNS4_8identityES1R_NS1S_INS1T_ILi3ELi4ELi3EEENS4_18smem_ptr_flag_bitsILi16EEENSJ_INS5_IJSQ_SF_EEENS5_IJSF_SB_EEEEEEEvS24_EENS_8epilogue10collective6detail29Sm90TmaWarpSpecializedAdapterINS2E_15DefaultEpilogueIfNS5_IJSB_llEEES2I_NS2D_6thread17LinearCombinationIfLi1EffLNS2J_9ScaleType4KindE0ELNS_15FloatRoundStyleE2EfEENS1_15EpilogueDefaultEEEEEvvEEEEvNT_6ParamsE:
	.zero		1920


//--------------------- SYMBOLS --------------------------

	.type		.nv.reservedSmem.offset0,@object
	.size		.nv.reservedSmem.offset0,0x4
